//
// Generated by NVIDIA NVVM Compiler
//
// Compiler Build ID: CL-36424714
// Cuda compilation tools, release 13.0, V13.0.88
// Based on NVVM 20.0.0
//

.version 9.0
.target sm_100
.address_size 64

	// .globl	_Z10brightnessPhS_i

.visible .entry _Z10brightnessPhS_i(
	.param .u64 .ptr .align 1 _Z10brightnessPhS_i_param_0,
	.param .u64 .ptr .align 1 _Z10brightnessPhS_i_param_1,
	.param .u32 _Z10brightnessPhS_i_param_2
)
{
	.reg .b32 	%r<19>;
	.reg .b64 	%rd<8>;

	ld.param.u64 	%rd1, [_Z10brightnessPhS_i_param_0];
	ld.param.u64 	%rd2, [_Z10brightnessPhS_i_param_1];
	ld.param.u32 	%r1, [_Z10brightnessPhS_i_param_2];
	cvta.to.global.u64 	%rd3, %rd2;
	cvta.to.global.u64 	%rd4, %rd1;
	mov.u32 	%r2, %ntid.x;
	mov.u32 	%r3, %ctaid.x;
	mov.u32 	%r4, %tid.x;
	mad.lo.s32 	%r5, %r2, %r3, %r4;
	mul.lo.s32 	%r6, %r5, 3;
	cvt.s64.s32 	%rd5, %r6;
	add.s64 	%rd6, %rd4, %rd5;
	ld.global.u8 	%r7, [%rd6];
	add.s32 	%r8, %r1, %r7;
	ld.global.u8 	%r9, [%rd6+1];
	add.s32 	%r10, %r1, %r9;
	ld.global.u8 	%r11, [%rd6+2];
	add.s32 	%r12, %r1, %r11;
	max.s32 	%r13, %r8, 0;
	min.s32 	%r14, %r13, 255;
	max.s32 	%r15, %r10, 0;
	min.s32 	%r16, %r15, 255;
	max.s32 	%r17, %r12, 0;
	min.s32 	%r18, %r17, 255;
	add.s64 	%rd7, %rd3, %rd5;
	st.global.u8 	[%rd7], %r14;
	st.global.u8 	[%rd7+1], %r16;
	st.global.u8 	[%rd7+2], %r18;
	ret;

}
	// .globl	_Z8contrastPhS_f
.visible .entry _Z8contrastPhS_f(
	.param .u64 .ptr .align 1 _Z8contrastPhS_f_param_0,
	.param .u64 .ptr .align 1 _Z8contrastPhS_f_param_1,
	.param .f32 _Z8contrastPhS_f_param_2
)
{
	.reg .b16 	%rs<4>;
	.reg .b32 	%r<9>;
	.reg .b32 	%f<14>;
	.reg .b64 	%rd<8>;
	.reg .b64 	%fd<14>;

	ld.param.u64 	%rd1, [_Z8contrastPhS_f_param_0];
	ld.param.u64 	%rd2, [_Z8contrastPhS_f_param_1];
	ld.param.f32 	%f1, [_Z8contrastPhS_f_param_2];
	cvta.to.global.u64 	%rd3, %rd2;
	cvta.to.global.u64 	%rd4, %rd1;
	mov.u32 	%r1, %ntid.x;
	mov.u32 	%r2, %ctaid.x;
	mov.u32 	%r3, %tid.x;
	mad.lo.s32 	%r4, %r1, %r2, %r3;
	mul.lo.s32 	%r5, %r4, 3;
	cvt.s64.s32 	%rd5, %r5;
	add.s64 	%rd6, %rd4, %rd5;
	ld.global.u8 	%rs1, [%rd6];
	cvt.rn.f64.u16 	%fd1, %rs1;
	div.rn.f64 	%fd2, %fd1, 0d406FE00000000000;
	add.f64 	%fd3, %fd2, 0dBFE0000000000000;
	cvt.f64.f32 	%fd4, %f1;
	fma.rn.f64 	%fd5, %fd3, %fd4, 0d3FE0000000000000;
	cvt.rn.f32.f64 	%f2, %fd5;
	ld.global.u8 	%rs2, [%rd6+1];
	cvt.rn.f64.u16 	%fd6, %rs2;
	div.rn.f64 	%fd7, %fd6, 0d406FE00000000000;
	add.f64 	%fd8, %fd7, 0dBFE0000000000000;
	fma.rn.f64 	%fd9, %fd8, %fd4, 0d3FE0000000000000;
	cvt.rn.f32.f64 	%f3, %fd9;
	ld.global.u8 	%rs3, [%rd6+2];
	cvt.rn.f64.u16 	%fd10, %rs3;
	div.rn.f64 	%fd11, %fd10, 0d406FE00000000000;
	add.f64 	%fd12, %fd11, 0dBFE0000000000000;
	fma.rn.f64 	%fd13, %fd12, %fd4, 0d3FE0000000000000;
	cvt.rn.f32.f64 	%f4, %fd13;
	max.f32 	%f5, %f2, 0f00000000;
	min.f32 	%f6, %f5, 0f3F800000;
	mul.f32 	%f7, %f6, 0f437F0000;
	max.f32 	%f8, %f3, 0f00000000;
	min.f32 	%f9, %f8, 0f3F800000;
	mul.f32 	%f10, %f9, 0f437F0000;
	max.f32 	%f11, %f4, 0f00000000;
	min.f32 	%f12, %f11, 0f3F800000;
	mul.f32 	%f13, %f12, 0f437F0000;
	cvt.rzi.u32.f32 	%r6, %f7;
	add.s64 	%rd7, %rd3, %rd5;
	st.global.u8 	[%rd7], %r6;
	cvt.rzi.u32.f32 	%r7, %f10;
	st.global.u8 	[%rd7+1], %r7;
	cvt.rzi.u32.f32 	%r8, %f13;
	st.global.u8 	[%rd7+2], %r8;
	ret;

}
	// .globl	_Z12gaussianBlurPhS_iii
.visible .entry _Z12gaussianBlurPhS_iii(
	.param .u64 .ptr .align 1 _Z12gaussianBlurPhS_iii_param_0,
	.param .u64 .ptr .align 1 _Z12gaussianBlurPhS_iii_param_1,
	.param .u32 _Z12gaussianBlurPhS_iii_param_2,
	.param .u32 _Z12gaussianBlurPhS_iii_param_3,
	.param .u32 _Z12gaussianBlurPhS_iii_param_4
)
{
	.reg .pred 	%p<29>;
	.reg .b16 	%rs<22>;
	.reg .b32 	%r<112>;
	.reg .b32 	%f<137>;
	.reg .b64 	%rd<21>;

	ld.param.u64 	%rd3, [_Z12gaussianBlurPhS_iii_param_0];
	ld.param.u64 	%rd2, [_Z12gaussianBlurPhS_iii_param_1];
	ld.param.u32 	%r59, [_Z12gaussianBlurPhS_iii_param_2];
	ld.param.u32 	%r60, [_Z12gaussianBlurPhS_iii_param_3];
	ld.param.u32 	%r61, [_Z12gaussianBlurPhS_iii_param_4];
	cvta.to.global.u64 	%rd1, %rd3;
	mov.u32 	%r62, %ntid.x;
	mov.u32 	%r63, %ctaid.x;
	mul.lo.s32 	%r1, %r62, %r63;
	mov.u32 	%r2, %tid.x;
	add.s32 	%r3, %r1, %r2;
	shr.u32 	%r64, %r61, 31;
	add.s32 	%r65, %r61, %r64;
	shr.s32 	%r4, %r65, 1;
	neg.s32 	%r5, %r4;
	setp.lt.s32 	%p1, %r61, -1;
	mov.f32 	%f130, 0f00000000;
	mov.f32 	%f131, %f130;
	mov.f32 	%f132, %f130;
	mov.f32 	%f136, %f130;
	@%p1 bra 	$L__BB2_26;
	mul.lo.s32 	%r6, %r60, %r59;
	abs.s32 	%r7, %r4;
	add.s32 	%r8, %r4, %r7;
	add.s32 	%r67, %r8, 1;
	sub.s32 	%r9, 1, %r4;
	and.b32  	%r68, %r67, -4;
	neg.s32 	%r10, %r68;
	mul.lo.s32 	%r69, %r2, 3;
	mad.lo.s32 	%r70, %r1, 3, %r69;
	mul.lo.s32 	%r71, %r4, 3;
	sub.s32 	%r11, %r70, %r71;
	mul.lo.s32 	%r12, %r59, 3;
	sub.s32 	%r14, %r3, %r4;
	add.s32 	%r13, %r14, 3;
	mov.f32 	%f132, 0f00000000;
	mov.b32 	%r111, 0;
	mov.u32 	%r91, %r5;
	mov.f32 	%f131, %f132;
	mov.f32 	%f130, %f132;
$L__BB2_2:
	mov.u32 	%r15, %r91;
	setp.lt.u32 	%p2, %r8, 3;
	mul.lo.s32 	%r17, %r15, %r59;
	add.s32 	%r18, %r17, %r3;
	mov.u32 	%r109, %r5;
	@%p2 bra 	$L__BB2_14;
	mad.lo.s32 	%r95, %r12, %r15, %r11;
	add.s32 	%r94, %r13, %r17;
	add.s32 	%r73, %r14, %r17;
	mul.lo.s32 	%r93, %r73, 3;
	mov.u32 	%r96, %r10;
	mov.u32 	%r97, %r9;
$L__BB2_4:
	.pragma "nounroll";
	add.s32 	%r74, %r94, -3;
	setp.lt.s32 	%p3, %r74, 0;
	setp.ge.s32 	%p4, %r74, %r6;
	or.pred  	%p5, %p3, %p4;
	@%p5 bra 	$L__BB2_6;
	cvt.u64.u32 	%rd4, %r93;
	add.s64 	%rd5, %rd1, %rd4;
	ld.global.u8 	%rs1, [%rd5];
	cvt.rn.f32.u16 	%f69, %rs1;
	add.f32 	%f130, %f130, %f69;
	ld.global.u8 	%rs2, [%rd5+1];
	cvt.rn.f32.u16 	%f70, %rs2;
	add.f32 	%f131, %f131, %f70;
	ld.global.u8 	%rs3, [%rd5+2];
	cvt.rn.f32.u16 	%f71, %rs3;
	add.f32 	%f132, %f132, %f71;
	add.s32 	%r111, %r111, 1;
$L__BB2_6:
	add.s32 	%r75, %r94, -2;
	setp.lt.s32 	%p6, %r75, 0;
	setp.ge.s32 	%p7, %r75, %r6;
	or.pred  	%p8, %p6, %p7;
	@%p8 bra 	$L__BB2_8;
	add.s32 	%r76, %r95, 3;
	cvt.u64.u32 	%rd6, %r76;
	add.s64 	%rd7, %rd1, %rd6;
	ld.global.u8 	%rs4, [%rd7];
	cvt.rn.f32.u16 	%f72, %rs4;
	add.f32 	%f130, %f130, %f72;
	ld.global.u8 	%rs5, [%rd7+1];
	cvt.rn.f32.u16 	%f73, %rs5;
	add.f32 	%f131, %f131, %f73;
	ld.global.u8 	%rs6, [%rd7+2];
	cvt.rn.f32.u16 	%f74, %rs6;
	add.f32 	%f132, %f132, %f74;
	add.s32 	%r111, %r111, 1;
$L__BB2_8:
	add.s32 	%r77, %r94, -1;
	setp.lt.s32 	%p9, %r77, 0;
	setp.ge.s32 	%p10, %r77, %r6;
	or.pred  	%p11, %p9, %p10;
	@%p11 bra 	$L__BB2_10;
	add.s32 	%r78, %r95, 6;
	cvt.u64.u32 	%rd8, %r78;
	add.s64 	%rd9, %rd1, %rd8;
	ld.global.u8 	%rs7, [%rd9];
	cvt.rn.f32.u16 	%f75, %rs7;
	add.f32 	%f130, %f130, %f75;
	ld.global.u8 	%rs8, [%rd9+1];
	cvt.rn.f32.u16 	%f76, %rs8;
	add.f32 	%f131, %f131, %f76;
	ld.global.u8 	%rs9, [%rd9+2];
	cvt.rn.f32.u16 	%f77, %rs9;
	add.f32 	%f132, %f132, %f77;
	add.s32 	%r111, %r111, 1;
$L__BB2_10:
	setp.lt.s32 	%p12, %r94, 0;
	setp.ge.s32 	%p13, %r94, %r6;
	or.pred  	%p14, %p12, %p13;
	@%p14 bra 	$L__BB2_12;
	add.s32 	%r79, %r95, 9;
	cvt.u64.u32 	%rd10, %r79;
	add.s64 	%rd11, %rd1, %rd10;
	ld.global.u8 	%rs10, [%rd11];
	cvt.rn.f32.u16 	%f78, %rs10;
	add.f32 	%f130, %f130, %f78;
	ld.global.u8 	%rs11, [%rd11+1];
	cvt.rn.f32.u16 	%f79, %rs11;
	add.f32 	%f131, %f131, %f79;
	ld.global.u8 	%rs12, [%rd11+2];
	cvt.rn.f32.u16 	%f80, %rs12;
	add.f32 	%f132, %f132, %f80;
	add.s32 	%r111, %r111, 1;
$L__BB2_12:
	add.s32 	%r97, %r97, 4;
	add.s32 	%r96, %r96, 4;
	add.s32 	%r95, %r95, 12;
	add.s32 	%r94, %r94, 4;
	add.s32 	%r93, %r93, 12;
	setp.ne.s32 	%p15, %r96, 0;
	@%p15 bra 	$L__BB2_4;
	add.s32 	%r109, %r97, -1;
$L__BB2_14:
	and.b32  	%r81, %r67, 3;
	setp.eq.s32 	%p16, %r81, 0;
	@%p16 bra 	$L__BB2_24;
	setp.eq.s32 	%p17, %r81, 1;
	@%p17 bra 	$L__BB2_21;
	add.s32 	%r45, %r18, %r109;
	setp.lt.s32 	%p18, %r45, 0;
	setp.ge.s32 	%p19, %r45, %r6;
	or.pred  	%p20, %p18, %p19;
	@%p20 bra 	$L__BB2_18;
	mul.lo.s32 	%r83, %r45, 3;
	cvt.u64.u32 	%rd12, %r83;
	add.s64 	%rd13, %rd1, %rd12;
	ld.global.u8 	%rs13, [%rd13];
	cvt.rn.f32.u16 	%f82, %rs13;
	add.f32 	%f130, %f130, %f82;
	ld.global.u8 	%rs14, [%rd13+1];
	cvt.rn.f32.u16 	%f83, %rs14;
	add.f32 	%f131, %f131, %f83;
	ld.global.u8 	%rs15, [%rd13+2];
	cvt.rn.f32.u16 	%f84, %rs15;
	add.f32 	%f132, %f132, %f84;
	add.s32 	%r111, %r111, 1;
$L__BB2_18:
	add.s32 	%r48, %r45, 1;
	setp.lt.s32 	%p21, %r48, 0;
	setp.ge.s32 	%p22, %r48, %r6;
	or.pred  	%p23, %p21, %p22;
	@%p23 bra 	$L__BB2_20;
	mul.lo.s32 	%r84, %r48, 3;
	cvt.u64.u32 	%rd14, %r84;
	add.s64 	%rd15, %rd1, %rd14;
	ld.global.u8 	%rs16, [%rd15];
	cvt.rn.f32.u16 	%f85, %rs16;
	add.f32 	%f130, %f130, %f85;
	ld.global.u8 	%rs17, [%rd15+1];
	cvt.rn.f32.u16 	%f86, %rs17;
	add.f32 	%f131, %f131, %f86;
	ld.global.u8 	%rs18, [%rd15+2];
	cvt.rn.f32.u16 	%f87, %rs18;
	add.f32 	%f132, %f132, %f87;
	add.s32 	%r111, %r111, 1;
$L__BB2_20:
	add.s32 	%r109, %r109, 2;
$L__BB2_21:
	and.b32  	%r85, %r8, 1;
	setp.eq.b32 	%p24, %r85, 1;
	@%p24 bra 	$L__BB2_24;
	add.s32 	%r55, %r18, %r109;
	setp.lt.s32 	%p25, %r55, 0;
	setp.ge.s32 	%p26, %r55, %r6;
	or.pred  	%p27, %p25, %p26;
	@%p27 bra 	$L__BB2_24;
	mul.lo.s32 	%r86, %r55, 3;
	cvt.u64.u32 	%rd16, %r86;
	add.s64 	%rd17, %rd1, %rd16;
	ld.global.u8 	%rs19, [%rd17];
	cvt.rn.f32.u16 	%f88, %rs19;
	add.f32 	%f130, %f130, %f88;
	ld.global.u8 	%rs20, [%rd17+1];
	cvt.rn.f32.u16 	%f89, %rs20;
	add.f32 	%f131, %f131, %f89;
	ld.global.u8 	%rs21, [%rd17+2];
	cvt.rn.f32.u16 	%f90, %rs21;
	add.f32 	%f132, %f132, %f90;
	add.s32 	%r111, %r111, 1;
$L__BB2_24:
	add.s32 	%r91, %r15, 1;
	setp.ne.s32 	%p28, %r15, %r7;
	@%p28 bra 	$L__BB2_2;
	cvt.rn.f32.s32 	%f136, %r111;
$L__BB2_26:
	cvta.to.global.u64 	%rd18, %rd2;
	mul.lo.s32 	%r87, %r3, 3;
	div.rn.f32 	%f91, %f130, %f136;
	cvt.rzi.u32.f32 	%r88, %f91;
	cvt.s64.s32 	%rd19, %r87;
	add.s64 	%rd20, %rd18, %rd19;
	st.global.u8 	[%rd20], %r88;
	div.rn.f32 	%f92, %f131, %f136;
	cvt.rzi.u32.f32 	%r89, %f92;
	st.global.u8 	[%rd20+1], %r89;
	div.rn.f32 	%f93, %f132, %f136;
	cvt.rzi.u32.f32 	%r90, %f93;
	st.global.u8 	[%rd20+2], %r90;
	ret;

}
	// .globl	_Z15colourInversionPhS_ii
.visible .entry _Z15colourInversionPhS_ii(
	.param .u64 .ptr .align 1 _Z15colourInversionPhS_ii_param_0,
	.param .u64 .ptr .align 1 _Z15colourInversionPhS_ii_param_1,
	.param .u32 _Z15colourInversionPhS_ii_param_2,
	.param .u32 _Z15colourInversionPhS_ii_param_3
)
{
	.reg .b16 	%rs<7>;
	.reg .b32 	%r<6>;
	.reg .b64 	%rd<8>;

	ld.param.u64 	%rd1, [_Z15colourInversionPhS_ii_param_0];
	ld.param.u64 	%rd2, [_Z15colourInversionPhS_ii_param_1];
	cvta.to.global.u64 	%rd3, %rd2;
	cvta.to.global.u64 	%rd4, %rd1;
	mov.u32 	%r1, %ntid.x;
	mov.u32 	%r2, %ctaid.x;
	mov.u32 	%r3, %tid.x;
	mad.lo.s32 	%r4, %r1, %r2, %r3;
	mul.lo.s32 	%r5, %r4, 3;
	cvt.s64.s32 	%rd5, %r5;
	add.s64 	%rd6, %rd4, %rd5;
	ld.global.u8 	%rs1, [%rd6];
	not.b16 	%rs2, %rs1;
	add.s64 	%rd7, %rd3, %rd5;
	st.global.u8 	[%rd7], %rs2;
	ld.global.u8 	%rs3, [%rd6+1];
	not.b16 	%rs4, %rs3;
	st.global.u8 	[%rd7+1], %rs4;
	ld.global.u8 	%rs5, [%rd6+2];
	not.b16 	%rs6, %rs5;
	st.global.u8 	[%rd7+2], %rs6;
	ret;

}


// ===== COMPILED SASS (sm_100) =====

	.target	sm_100

	.elftype	@"ET_EXEC"


//--------------------- .note.nv.tkinfo           --------------------------
	.section	.note.nv.tkinfo,"",@"SHT_NOTE"
	.sectionflags	@"SHF_NOTE_NV_TKINFO"
	.tkinfo
        /*0018*/ 	.word	0x00000002
        /*0030*/ 	.string	""
        /*0030*/ 	.string	"ptxas"
        /*0030*/ 	.string	"Cuda compilation tools, release 13.0, V13.0.88"
        /*0030*/ 	.string	"Build cuda_13.0.r13.0/compiler.36424714_0"
        /*0030*/ 	.string	"-arch sm_100 -m 64 "



//--------------------- .note.nv.cuinfo           --------------------------
	.section	.note.nv.cuinfo,"",@"SHT_NOTE"
	.sectionflags	@"SHF_NOTE_NV_CUINFO"
        /*0018*/ 	.short	0x0002
        /*001a*/ 	.short	0x0064
        /*001c*/ 	.short	0x0082
	.zero		2


//--------------------- .nv.info                  --------------------------
	.section	.nv.info,"",@"SHT_CUDA_INFO"
	.align	4


	//----- nvinfo : EIATTR_REGCOUNT
	.align		4
        /*0000*/ 	.byte	0x04, 0x2f
        /*0002*/ 	.short	(.L_1 - .L_0)
	.align		4
.L_0:
        /*0004*/ 	.word	index@(_Z10brightnessPhS_i)
        /*0008*/ 	.word	0x0000000e


	//----- nvinfo : EIATTR_FRAME_SIZE
	.align		4
.L_1:
        /*000c*/ 	.byte	0x04, 0x11
        /*000e*/ 	.short	(.L_3 - .L_2)
	.align		4
.L_2:
        /*0010*/ 	.word	index@(_Z10brightnessPhS_i)
        /*0014*/ 	.word	0x00000000


	//----- nvinfo : EIATTR_REGCOUNT
	.align		4
.L_3:
        /*0018*/ 	.byte	0x04, 0x2f
        /*001a*/ 	.short	(.L_5 - .L_4)
	.align		4
.L_4:
        /*001c*/ 	.word	index@(_Z8contrastPhS_f)
        /*0020*/ 	.word	0x0000001e


	//----- nvinfo : EIATTR_FRAME_SIZE
	.align		4
.L_5:
        /*0024*/ 	.byte	0x04, 0x11
        /*0026*/ 	.short	(.L_7 - .L_6)
	.align		4
.L_6:
        /*0028*/ 	.word	index@($__internal_1_$__cuda_sm20_div_rn_f64_full)
        /*002c*/ 	.word	0x00000000


	//----- nvinfo : EIATTR_FRAME_SIZE
	.align		4
.L_7:
        /*0030*/ 	.byte	0x04, 0x11
        /*0032*/ 	.short	(.L_9 - .L_8)
	.align		4
.L_8:
        /*0034*/ 	.word	index@(_Z8contrastPhS_f)
        /*0038*/ 	.word	0x00000000


	//----- nvinfo : EIATTR_REGCOUNT
	.align		4
.L_9:
        /*003c*/ 	.byte	0x04, 0x2f
        /*003e*/ 	.short	(.L_11 - .L_10)
	.align		4
.L_10:
        /*0040*/ 	.word	index@(_Z12gaussianBlurPhS_iii)
        /*0044*/ 	.word	0x00000020


	//----- nvinfo : EIATTR_FRAME_SIZE
	.align		4
.L_11:
        /*0048*/ 	.byte	0x04, 0x11
        /*004a*/ 	.short	(.L_13 - .L_12)
	.align		4
.L_12:
        /*004c*/ 	.word	index@($__internal_0_$__cuda_sm3x_div_rn_noftz_f32_slowpath)
        /*0050*/ 	.word	0x00000000


	//----- nvinfo : EIATTR_FRAME_SIZE
	.align		4
.L_13:
        /*0054*/ 	.byte	0x04, 0x11
        /*0056*/ 	.short	(.L_15 - .L_14)
	.align		4
.L_14:
        /*0058*/ 	.word	index@(_Z12gaussianBlurPhS_iii)
        /*005c*/ 	.word	0x00000000


	//----- nvinfo : EIATTR_REGCOUNT
	.align		4
.L_15:
        /*0060*/ 	.byte	0x04, 0x2f
        /*0062*/ 	.short	(.L_17 - .L_16)
	.align		4
.L_16:
        /*0064*/ 	.word	index@(_Z15colourInversionPhS_ii)
        /*0068*/ 	.word	0x0000000e


	//----- nvinfo : EIATTR_FRAME_SIZE
	.align		4
.L_17:
        /*006c*/ 	.byte	0x04, 0x11
        /*006e*/ 	.short	(.L_19 - .L_18)
	.align		4
.L_18:
        /*0070*/ 	.word	index@(_Z15colourInversionPhS_ii)
        /*0074*/ 	.word	0x00000000


	//----- nvinfo : EIATTR_MIN_STACK_SIZE
	.align		4
.L_19:
        /*0078*/ 	.byte	0x04, 0x12
        /*007a*/ 	.short	(.L_21 - .L_20)
	.align		4
.L_20:
        /*007c*/ 	.word	index@(_Z15colourInversionPhS_ii)
        /*0080*/ 	.word	0x00000000


	//----- nvinfo : EIATTR_MIN_STACK_SIZE
	.align		4
.L_21:
        /*0084*/ 	.byte	0x04, 0x12
        /*0086*/ 	.short	(.L_23 - .L_22)
	.align		4
.L_22:
        /*0088*/ 	.word	index@(_Z12gaussianBlurPhS_iii)
        /*008c*/ 	.word	0x00000000


	//----- nvinfo : EIATTR_MIN_STACK_SIZE
	.align		4
.L_23:
        /*0090*/ 	.byte	0x04, 0x12
        /*0092*/ 	.short	(.L_25 - .L_24)
	.align		4
.L_24:
        /*0094*/ 	.word	index@(_Z8contrastPhS_f)
        /*0098*/ 	.word	0x00000000


	//----- nvinfo : EIATTR_MIN_STACK_SIZE
	.align		4
.L_25:
        /*009c*/ 	.byte	0x04, 0x12
        /*009e*/ 	.short	(.L_27 - .L_26)
	.align		4
.L_26:
        /*00a0*/ 	.word	index@(_Z10brightnessPhS_i)
        /*00a4*/ 	.word	0x00000000
.L_27:


//--------------------- .nv.compat                --------------------------
	.section	.nv.compat,"",@"SHT_CUDA_COMPAT_INFO"
	.align	4
        /*0000*/ 	.byte	0x02, 0x09, 0x00, 0x00, 0x02, 0x02, 0x01, 0x00, 0x02, 0x05, 0x05, 0x00, 0x03, 0x07, 0x01, 0x01
        /*0010*/ 	.byte	0x02, 0x03, 0x00, 0x00, 0x02, 0x06, 0x01, 0x00, 0x04, 0x0b, 0x08, 0x00, 0x01, 0x00, 0x00, 0x00
        /*0020*/ 	.byte	0x00, 0x00, 0x00, 0x00


//--------------------- .nv.info._Z15colourInversionPhS_ii --------------------------
	.section	.nv.info._Z15colourInversionPhS_ii,"",@"SHT_CUDA_INFO"
	.sectionflags	@""
	.align	4


	//----- nvinfo : EIATTR_CUDA_API_VERSION
	.align		4
        /*0000*/ 	.byte	0x04, 0x37
        /*0002*/ 	.short	(.L_29 - .L_28)
.L_28:
        /*0004*/ 	.word	0x00000082


	//----- nvinfo : EIATTR_KPARAM_INFO
	.align		4
.L_29:
        /*0008*/ 	.byte	0x04, 0x17
        /*000a*/ 	.short	(.L_31 - .L_30)
.L_30:
        /*000c*/ 	.word	0x00000000
        /*0010*/ 	.short	0x0003
        /*0012*/ 	.short	0x0014
        /*0014*/ 	.byte	0x00, 0xf0, 0x11, 0x00


	//----- nvinfo : EIATTR_KPARAM_INFO
	.align		4
.L_31:
        /*0018*/ 	.byte	0x04, 0x17
        /*001a*/ 	.short	(.L_33 - .L_32)
.L_32:
        /*001c*/ 	.word	0x00000000
        /*0020*/ 	.short	0x0002
        /*0022*/ 	.short	0x0010
        /*0024*/ 	.byte	0x00, 0xf0, 0x11, 0x00


	//----- nvinfo : EIATTR_KPARAM_INFO
	.align		4
.L_33:
        /*0028*/ 	.byte	0x04, 0x17
        /*002a*/ 	.short	(.L_35 - .L_34)
.L_34:
        /*002c*/ 	.word	0x00000000
        /*0030*/ 	.short	0x0001
        /*0032*/ 	.short	0x0008
        /*0034*/ 	.byte	0x00, 0xf5, 0x21, 0x00


	//----- nvinfo : EIATTR_KPARAM_INFO
	.align		4
.L_35:
        /*0038*/ 	.byte	0x04, 0x17
        /*003a*/ 	.short	(.L_37 - .L_36)
.L_36:
        /*003c*/ 	.word	0x00000000
        /*0040*/ 	.short	0x0000
        /*0042*/ 	.short	0x0000
        /*0044*/ 	.byte	0x00, 0xf5, 0x21, 0x00


	//----- nvinfo : EIATTR_SPARSE_MMA_MASK
	.align		4
.L_37:
        /*0048*/ 	.byte	0x03, 0x50
        /*004a*/ 	.short	0x0000


	//----- nvinfo : EIATTR_MAXREG_COUNT
	.align		4
        /*004c*/ 	.byte	0x03, 0x1b
        /*004e*/ 	.short	0x00ff


	//----- nvinfo : EIATTR_MERCURY_ISA_VERSION
	.align		4
        /*0050*/ 	.byte	0x03, 0x5f
        /*0052*/ 	.short	0x0101


	//----- nvinfo : EIATTR_VRC_CTA_INIT_COUNT
	.align		4
        /*0054*/ 	.byte	0x02, 0x4a
	.zero		1
	.zero		1


	//----- nvinfo : EIATTR_EXIT_INSTR_OFFSETS
	.align		4
        /*0058*/ 	.byte	0x04, 0x1c
        /*005a*/ 	.short	(.L_39 - .L_38)


	//   ....[0]....
.L_38:
        /*005c*/ 	.word	0x00000160


	//----- nvinfo : EIATTR_CBANK_PARAM_SIZE
	.align		4
.L_39:
        /*0060*/ 	.byte	0x03, 0x19
        /*0062*/ 	.short	0x0018


	//----- nvinfo : EIATTR_PARAM_CBANK
	.align		4
        /*0064*/ 	.byte	0x04, 0x0a
        /*0066*/ 	.short	(.L_41 - .L_40)
	.align		4
.L_40:
        /*0068*/ 	.word	index@(.nv.constant0._Z15colourInversionPhS_ii)
        /*006c*/ 	.short	0x0380
        /*006e*/ 	.short	0x0018


	//----- nvinfo : EIATTR_SW_WAR
	.align		4
.L_41:
        /*0070*/ 	.byte	0x04, 0x36
        /*0072*/ 	.short	(.L_43 - .L_42)
.L_42:
        /*0074*/ 	.word	0x00000008
.L_43:


//--------------------- .nv.info._Z12gaussianBlurPhS_iii --------------------------
	.section	.nv.info._Z12gaussianBlurPhS_iii,"",@"SHT_CUDA_INFO"
	.sectionflags	@""
	.align	4


	//----- nvinfo : EIATTR_CUDA_API_VERSION
	.align		4
        /*0000*/ 	.byte	0x04, 0x37
        /*0002*/ 	.short	(.L_45 - .L_44)
.L_44:
        /*0004*/ 	.word	0x00000082


	//----- nvinfo : EIATTR_KPARAM_INFO
	.align		4
.L_45:
        /*0008*/ 	.byte	0x04, 0x17
        /*000a*/ 	.short	(.L_47 - .L_46)
.L_46:
        /*000c*/ 	.word	0x00000000
        /*0010*/ 	.short	0x0004
        /*0012*/ 	.short	0x0018
        /*0014*/ 	.byte	0x00, 0xf0, 0x11, 0x00


	//----- nvinfo : EIATTR_KPARAM_INFO
	.align		4
.L_47:
        /*0018*/ 	.byte	0x04, 0x17
        /*001a*/ 	.short	(.L_49 - .L_48)
.L_48:
        /*001c*/ 	.word	0x00000000
        /*0020*/ 	.short	0x0003
        /*0022*/ 	.short	0x0014
        /*0024*/ 	.byte	0x00, 0xf0, 0x11, 0x00


	//----- nvinfo : EIATTR_KPARAM_INFO
	.align		4
.L_49:
        /*0028*/ 	.byte	0x04, 0x17
        /*002a*/ 	.short	(.L_51 - .L_50)
.L_50:
        /*002c*/ 	.word	0x00000000
        /*0030*/ 	.short	0x0002
        /*0032*/ 	.short	0x0010
        /*0034*/ 	.byte	0x00, 0xf0, 0x11, 0x00


	//----- nvinfo : EIATTR_KPARAM_INFO
	.align		4
.L_51:
        /*0038*/ 	.byte	0x04, 0x17
        /*003a*/ 	.short	(.L_53 - .L_52)
.L_52:
        /*003c*/ 	.word	0x00000000
        /*0040*/ 	.short	0x0001
        /*0042*/ 	.short	0x0008
        /*0044*/ 	.byte	0x00, 0xf5, 0x21, 0x00


	//----- nvinfo : EIATTR_KPARAM_INFO
	.align		4
.L_53:
        /*0048*/ 	.byte	0x04, 0x17
        /*004a*/ 	.short	(.L_55 - .L_54)
.L_54:
        /*004c*/ 	.word	0x00000000
        /*0050*/ 	.short	0x0000
        /*0052*/ 	.short	0x0000
        /*0054*/ 	.byte	0x00, 0xf5, 0x21, 0x00


	//----- nvinfo : EIATTR_SPARSE_MMA_MASK
	.align		4
.L_55:
        /*0058*/ 	.byte	0x03, 0x50
        /*005a*/ 	.short	0x0000


	//----- nvinfo : EIATTR_MAXREG_COUNT
	.align		4
        /*005c*/ 	.byte	0x03, 0x1b
        /*005e*/ 	.short	0x00ff


	//----- nvinfo : EIATTR_MERCURY_ISA_VERSION
	.align		4
        /*0060*/ 	.byte	0x03, 0x5f
        /*0062*/ 	.short	0x0101


	//----- nvinfo : EIATTR_VRC_CTA_INIT_COUNT
	.align		4
        /*0064*/ 	.byte	0x02, 0x4a
	.zero		1
	.zero		1


	//----- nvinfo : EIATTR_EXIT_INSTR_OFFSETS
	.align		4
        /*0068*/ 	.byte	0x04, 0x1c
        /*006a*/ 	.short	(.L_57 - .L_56)


	//   ....[0]....
.L_56:
        /*006c*/ 	.word	0x00000ee0


	//----- nvinfo : EIATTR_CRS_STACK_SIZE
	.align		4
.L_57:
        /*0070*/ 	.byte	0x04, 0x1e
        /*0072*/ 	.short	(.L_59 - .L_58)
.L_58:
        /*0074*/ 	.word	0x00000000


	//----- nvinfo : EIATTR_CBANK_PARAM_SIZE
	.align		4
.L_59:
        /*0078*/ 	.byte	0x03, 0x19
        /*007a*/ 	.short	0x001c


	//----- nvinfo : EIATTR_PARAM_CBANK
	.align		4
        /*007c*/ 	.byte	0x04, 0x0a
        /*007e*/ 	.short	(.L_61 - .L_60)
	.align		4
.L_60:
        /*0080*/ 	.word	index@(.nv.constant0._Z12gaussianBlurPhS_iii)
        /*0084*/ 	.short	0x0380
        /*0086*/ 	.short	0x001c


	//----- nvinfo : EIATTR_SW_WAR
	.align		4
.L_61:
        /*0088*/ 	.byte	0x04, 0x36
        /*008a*/ 	.short	(.L_63 - .L_62)
.L_62:
        /*008c*/ 	.word	0x00000008
.L_63:


//--------------------- .nv.info._Z8contrastPhS_f --------------------------
	.section	.nv.info._Z8contrastPhS_f,"",@"SHT_CUDA_INFO"
	.sectionflags	@""
	.align	4


	//----- nvinfo : EIATTR_CUDA_API_VERSION
	.align		4
        /*0000*/ 	.byte	0x04, 0x37
        /*0002*/ 	.short	(.L_65 - .L_64)
.L_64:
        /*0004*/ 	.word	0x00000082


	//----- nvinfo : EIATTR_KPARAM_INFO
	.align		4
.L_65:
        /*0008*/ 	.byte	0x04, 0x17
        /*000a*/ 	.short	(.L_67 - .L_66)
.L_66:
        /*000c*/ 	.word	0x00000000
        /*0010*/ 	.short	0x0002
        /*0012*/ 	.short	0x0010
        /*0014*/ 	.byte	0x00, 0xf0, 0x11, 0x00


	//----- nvinfo : EIATTR_KPARAM_INFO
	.align		4
.L_67:
        /*0018*/ 	.byte	0x04, 0x17
        /*001a*/ 	.short	(.L_69 - .L_68)
.L_68:
        /*001c*/ 	.word	0x00000000
        /*0020*/ 	.short	0x0001
        /*0022*/ 	.short	0x0008
        /*0024*/ 	.byte	0x00, 0xf5, 0x21, 0x00


	//----- nvinfo : EIATTR_KPARAM_INFO
	.align		4
.L_69:
        /*0028*/ 	.byte	0x04, 0x17
        /*002a*/ 	.short	(.L_71 - .L_70)
.L_70:
        /*002c*/ 	.word	0x00000000
        /*0030*/ 	.short	0x0000
        /*0032*/ 	.short	0x0000
        /*0034*/ 	.byte	0x00, 0xf5, 0x21, 0x00


	//----- nvinfo : EIATTR_SPARSE_MMA_MASK
	.align		4
.L_71:
        /*0038*/ 	.byte	0x03, 0x50
        /*003a*/ 	.short	0x0000


	//----- nvinfo : EIATTR_MAXREG_COUNT
	.align		4
        /*003c*/ 	.byte	0x03, 0x1b
        /*003e*/ 	.short	0x00ff


	//----- nvinfo : EIATTR_MERCURY_ISA_VERSION
	.align		4
        /*0040*/ 	.byte	0x03, 0x5f
        /*0042*/ 	.short	0x0101


	//----- nvinfo : EIATTR_VRC_CTA_INIT_COUNT
	.align		4
        /*0044*/ 	.byte	0x02, 0x4a
	.zero		1
	.zero		1


	//----- nvinfo : EIATTR_EXIT_INSTR_OFFSETS
	.align		4
        /*0048*/ 	.byte	0x04, 0x1c
        /*004a*/ 	.short	(.L_73 - .L_72)


	//   ....[0]....
.L_72:
        /*004c*/ 	.word	0x00000750


	//----- nvinfo : EIATTR_CRS_STACK_SIZE
	.align		4
.L_73:
        /*0050*/ 	.byte	0x04, 0x1e
        /*0052*/ 	.short	(.L_75 - .L_74)
.L_74:
        /*0054*/ 	.word	0x00000000


	//----- nvinfo : EIATTR_CBANK_PARAM_SIZE
	.align		4
.L_75:
        /*0058*/ 	.byte	0x03, 0x19
        /*005a*/ 	.short	0x0014


	//----- nvinfo : EIATTR_PARAM_CBANK
	.align		4
        /*005c*/ 	.byte	0x04, 0x0a
        /*005e*/ 	.short	(.L_77 - .L_76)
	.align		4
.L_76:
        /*0060*/ 	.word	index@(.nv.constant0._Z8contrastPhS_f)
        /*0064*/ 	.short	0x0380
        /*0066*/ 	.short	0x0014


	//----- nvinfo : EIATTR_SW_WAR
	.align		4
.L_77:
        /*0068*/ 	.byte	0x04, 0x36
        /*006a*/ 	.short	(.L_79 - .L_78)
.L_78:
        /*006c*/ 	.word	0x00000008
.L_79:


//--------------------- .nv.info._Z10brightnessPhS_i --------------------------
	.section	.nv.info._Z10brightnessPhS_i,"",@"SHT_CUDA_INFO"
	.sectionflags	@""
	.align	4


	//----- nvinfo : EIATTR_CUDA_API_VERSION
	.align		4
        /*0000*/ 	.byte	0x04, 0x37
        /*0002*/ 	.short	(.L_81 - .L_80)
.L_80:
        /*0004*/ 	.word	0x00000082


	//----- nvinfo : EIATTR_KPARAM_INFO
	.align		4
.L_81:
        /*0008*/ 	.byte	0x04, 0x17
        /*000a*/ 	.short	(.L_83 - .L_82)
.L_82:
        /*000c*/ 	.word	0x00000000
        /*0010*/ 	.short	0x0002
        /*0012*/ 	.short	0x0010
        /*0014*/ 	.byte	0x00, 0xf0, 0x11, 0x00


	//----- nvinfo : EIATTR_KPARAM_INFO
	.align		4
.L_83:
        /*0018*/ 	.byte	0x04, 0x17
        /*001a*/ 	.short	(.L_85 - .L_84)
.L_84:
        /*001c*/ 	.word	0x00000000
        /*0020*/ 	.short	0x0001
        /*0022*/ 	.short	0x0008
        /*0024*/ 	.byte	0x00, 0xf5, 0x21, 0x00


	//----- nvinfo : EIATTR_KPARAM_INFO
	.align		4
.L_85:
        /*0028*/ 	.byte	0x04, 0x17
        /*002a*/ 	.short	(.L_87 - .L_86)
.L_86:
        /*002c*/ 	.word	0x00000000
        /*0030*/ 	.short	0x0000
        /*0032*/ 	.short	0x0000
        /*0034*/ 	.byte	0x00, 0xf5, 0x21, 0x00


	//----- nvinfo : EIATTR_SPARSE_MMA_MASK
	.align		4
.L_87:
        /*0038*/ 	.byte	0x03, 0x50
        /*003a*/ 	.short	0x0000


	//----- nvinfo : EIATTR_MAXREG_COUNT
	.align		4
        /*003c*/ 	.byte	0x03, 0x1b
        /*003e*/ 	.short	0x00ff


	//----- nvinfo : EIATTR_MERCURY_ISA_VERSION
	.align		4
        /*0040*/ 	.byte	0x03, 0x5f
        /*0042*/ 	.short	0x0101


	//----- nvinfo : EIATTR_VRC_CTA_INIT_COUNT
	.align		4
        /*0044*/ 	.byte	0x02, 0x4a
	.zero		1
	.zero		1


	//----- nvinfo : EIATTR_EXIT_INSTR_OFFSETS
	.align		4
        /*0048*/ 	.byte	0x04, 0x1c
        /*004a*/ 	.short	(.L_89 - .L_88)


	//   ....[0]....
.L_88:
        /*004c*/ 	.word	0x000001a0


	//----- nvinfo : EIATTR_CBANK_PARAM_SIZE
	.align		4
.L_89:
        /*0050*/ 	.byte	0x03, 0x19
        /*0052*/ 	.short	0x0014


	//----- nvinfo : EIATTR_PARAM_CBANK
	.align		4
        /*0054*/ 	.byte	0x04, 0x0a
        /*0056*/ 	.short	(.L_91 - .L_90)
	.align		4
.L_90:
        /*0058*/ 	.word	index@(.nv.constant0._Z10brightnessPhS_i)
        /*005c*/ 	.short	0x0380
        /*005e*/ 	.short	0x0014


	//----- nvinfo : EIATTR_SW_WAR
	.align		4
.L_91:
        /*0060*/ 	.byte	0x04, 0x36
        /*0062*/ 	.short	(.L_93 - .L_92)
.L_92:
        /*0064*/ 	.word	0x00000008
.L_93:


//--------------------- .nv.callgraph             --------------------------
	.section	.nv.callgraph,"",@"SHT_CUDA_CALLGRAPH"
	.align	4
	.sectionentsize	8
	.align		4
        /*0000*/ 	.word	0x00000000
	.align		4
        /*0004*/ 	.word	0xffffffff
	.align		4
        /*0008*/ 	.word	0x00000000
	.align		4
        /*000c*/ 	.word	0xfffffffe
	.align		4
        /*0010*/ 	.word	0x00000000
	.align		4
        /*0014*/ 	.word	0xfffffffd
	.align		4
        /*0018*/ 	.word	0x00000000
	.align		4
        /*001c*/ 	.word	0xfffffffc


//--------------------- .text._Z15colourInversionPhS_ii --------------------------
	.section	.text._Z15colourInversionPhS_ii,"ax",@progbits
	.align	128
        .global         _Z15colourInversionPhS_ii
        .type           _Z15colourInversionPhS_ii,@function
        .size           _Z15colourInversionPhS_ii,(.L_x_41 - _Z15colourInversionPhS_ii)
        .other          _Z15colourInversionPhS_ii,@"STO_CUDA_ENTRY STV_DEFAULT"
_Z15colourInversionPhS_ii:
.text._Z15colourInversionPhS_ii:
[----:B------:R-:W-:Y:S01]  /*0000*/  LDC R1, c[0x0][0x37c] ;  /* 0x0000df00ff017b82 */ /* 0x000fe20000000800 */
[----:B------:R-:W0:Y:S01]  /*0010*/  S2R R0, SR_CTAID.X ;  /* 0x0000000000007919 */ /* 0x000e220000002500 */
[----:B------:R-:W0:Y:S01]  /*0020*/  LDCU UR4, c[0x0][0x360] ;  /* 0x00006c00ff0477ac */ /* 0x000e220008000800 */
[----:B------:R-:W0:Y:S01]  /*0030*/  S2R R3, SR_TID.X ;  /* 0x0000000000037919 */ /* 0x000e220000002100 */
[----:B------:R-:W1:Y:S01]  /*0040*/  LDCU.128 UR8, c[0x0][0x380] ;  /* 0x00007000ff0877ac */ /* 0x000e620008000c00 */
[----:B0-----:R-:W-:Y:S01]  /*0050*/  IMAD R0, R0, UR4, R3 ;  /* 0x0000000400007c24 */ /* 0x001fe2000f8e0203 */
[----:B------:R-:W0:Y:S03]  /*0060*/  LDCU.64 UR4, c[0x0][0x358] ;  /* 0x00006b00ff0477ac */ /* 0x000e260008000a00 */
[----:B------:R-:W-:-:S05]  /*0070*/  IMAD R0, R0, 0x3, RZ ;  /* 0x0000000300007824 */ /* 0x000fca00078e02ff */
[----:B-1----:R-:W-:Y:S02]  /*0080*/  IADD3 R2, P0, PT, R0, UR8, RZ ;  /* 0x0000000800027c10 */ /* 0x002fe4000ff1e0ff */
[----:B------:R-:W-:-:S04]  /*0090*/  SHF.R.S32.HI R5, RZ, 0x1f, R0 ;  /* 0x0000001fff057819 */ /* 0x000fc80000011400 */
[----:B------:R-:W-:-:S05]  /*00a0*/  IADD3.X R3, PT, PT, R5, UR9, RZ, P0, !PT ;  /* 0x0000000905037c10 */ /* 0x000fca00087fe4ff */
[----:B0-----:R-:W2:Y:S01]  /*00b0*/  LDG.E.U8 R6, desc[UR4][R2.64] ;  /* 0x0000000402067981 */ /* 0x001ea2000c1e1100 */
[----:B------:R-:W-:-:S04]  /*00c0*/  IADD3 R4, P0, PT, R0, UR10, RZ ;  /* 0x0000000a00047c10 */ /* 0x000fc8000ff1e0ff */
[----:B------:R-:W-:Y:S02]  /*00d0*/  IADD3.X R5, PT, PT, R5, UR11, RZ, P0, !PT ;  /* 0x0000000b05057c10 */ /* 0x000fe400087fe4ff */
[----:B--2---:R-:W-:-:S05]  /*00e0*/  LOP3.LUT R7, RZ, R6, RZ, 0x33, !PT ;  /* 0x00000006ff077212 */ /* 0x004fca00078e33ff */
[----:B------:R-:W-:Y:S04]  /*00f0*/  STG.E.U8 desc[UR4][R4.64], R7 ;  /* 0x0000000704007986 */ /* 0x000fe8000c101104 */
[----:B------:R-:W2:Y:S02]  /*0100*/  LDG.E.U8 R0, desc[UR4][R2.64+0x1] ;  /* 0x0000010402007981 */ /* 0x000ea4000c1e1100 */
[----:B--2---:R-:W-:-:S05]  /*0110*/  LOP3.LUT R9, RZ, R0, RZ, 0x33, !PT ;  /* 0x00000000ff097212 */ /* 0x004fca00078e33ff */
[----:B------:R-:W-:Y:S04]  /*0120*/  STG.E.U8 desc[UR4][R4.64+0x1], R9 ;  /* 0x0000010904007986 */ /* 0x000fe8000c101104 */
[----:B------:R-:W2:Y:S02]  /*0130*/  LDG.E.U8 R0, desc[UR4][R2.64+0x2] ;  /* 0x0000020402007981 */ /* 0x000ea4000c1e1100 */
[----:B--2---:R-:W-:-:S05]  /*0140*/  LOP3.LUT R11, RZ, R0, RZ, 0x33, !PT ;  /* 0x00000000ff0b7212 */ /* 0x004fca00078e33ff */
[----:B------:R-:W-:Y:S01]  /*0150*/  STG.E.U8 desc[UR4][R4.64+0x2], R11 ;  /* 0x0000020b04007986 */ /* 0x000fe2000c101104 */
[----:B------:R-:W-:Y:S05]  /*0160*/  EXIT ;  /* 0x000000000000794d */ /* 0x000fea0003800000 */
.L_x_0:
[----:B------:R-:W-:-:S00]  /*0170*/  BRA `(.L_x_0) ;  /* 0xfffffffc00fc7947 */ /* 0x000fc0000383ffff */
[----:B------:R-:W-:-:S00]  /*0180*/  NOP ;  /* 0x0000000000007918 */ /* 0x000fc00000000000 */
[----:B------:R-:W-:-:S00]  /*0190*/  NOP ;  /* 0x0000000000007918 */ /* 0x000fc00000000000 */
[----:B------:R-:W-:-:S00]  /*01a0*/  NOP ;  /* 0x0000000000007918 */ /* 0x000fc00000000000 */
[----:B------:R-:W-:-:S00]  /*01b0*/  NOP ;  /* 0x0000000000007918 */ /* 0x000fc00000000000 */
[----:B------:R-:W-:-:S00]  /*01c0*/  NOP ;  /* 0x0000000000007918 */ /* 0x000fc00000000000 */
[----:B------:R-:W-:-:S00]  /*01d0*/  NOP ;  /* 0x0000000000007918 */ /* 0x000fc00000000000 */
[----:B------:R-:W-:-:S00]  /*01e0*/  NOP ;  /* 0x0000000000007918 */ /* 0x000fc00000000000 */
[----:B------:R-:W-:-:S00]  /*01f0*/  NOP ;  /* 0x0000000000007918 */ /* 0x000fc00000000000 */
.L_x_41:


//--------------------- .text._Z12gaussianBlurPhS_iii --------------------------
	.section	.text._Z12gaussianBlurPhS_iii,"ax",@progbits
	.align	128
        .global         _Z12gaussianBlurPhS_iii
        .type           _Z12gaussianBlurPhS_iii,@function
        .size           _Z12gaussianBlurPhS_iii,(.L_x_39 - _Z12gaussianBlurPhS_iii)
        .other          _Z12gaussianBlurPhS_iii,@"STO_CUDA_ENTRY STV_DEFAULT"
_Z12gaussianBlurPhS_iii:
.text._Z12gaussianBlurPhS_iii:
[----:B------:R-:W-:Y:S08]  /*0000*/  LDC R1, c[0x0][0x37c] ;  /* 0x0000df00ff017b82 */ /* 0x000ff00000000800 */
[----:B------:R-:W0:Y:S01]  /*0010*/  LDC R11, c[0x0][0x398] ;  /* 0x0000e600ff0b7b82 */ /* 0x000e220000000800 */
[----:B------:R-:W1:Y:S01]  /*0020*/  S2R R20, SR_CTAID.X ;  /* 0x0000000000147919 */ /* 0x000e620000002500 */
[----:B------:R-:W1:Y:S01]  /*0030*/  LDCU UR4, c[0x0][0x360] ;  /* 0x00006c00ff0477ac */ /* 0x000e620008000800 */
[----:B------:R-:W-:Y:S01]  /*0040*/  IMAD.MOV.U32 R18, RZ, RZ, RZ ;  /* 0x000000ffff127224 */ /* 0x000fe200078e00ff */
[----:B------:R-:W-:Y:S01]  /*0050*/  CS2R R12, SRZ ;  /* 0x00000000000c7805 */ /* 0x000fe2000001ff00 */
[----:B------:R-:W1:Y:S01]  /*0060*/  S2R R3, SR_TID.X ;  /* 0x0000000000037919 */ /* 0x000e620000002100 */
[----:B------:R-:W2:Y:S01]  /*0070*/  LDCU.64 UR8, c[0x0][0x358] ;  /* 0x00006b00ff0877ac */ /* 0x000ea20008000a00 */
[----:B------:R-:W-:Y:S01]  /*0080*/  IMAD.MOV.U32 R7, RZ, RZ, RZ ;  /* 0x000000ffff077224 */ /* 0x000fe200078e00ff */
[----:B0-----:R-:W-:-:S02]  /*0090*/  ISETP.GE.AND P0, PT, R11, -0x1, PT ;  /* 0xffffffff0b00780c */ /* 0x001fc40003f06270 */
[----:B------:R-:W-:Y:S01]  /*00a0*/  LEA.HI R11, R11, R11, RZ, 0x1 ;  /* 0x0000000b0b0b7211 */ /* 0x000fe200078f08ff */
[----:B-1----:R-:W-:-:S10]  /*00b0*/  IMAD R20, R20, UR4, R3 ;  /* 0x0000000414147c24 */ /* 0x002fd4000f8e0203 */
[----:B--2---:R-:W-:Y:S05]  /*00c0*/  @!P0 BRA `(.L_x_1) ;  /* 0x0000000800b08947 */ /* 0x004fea0003800000 */
[----:B------:R-:W-:Y:S01]  /*00d0*/  SHF.R.S32.HI R11, RZ, 0x1, R11 ;  /* 0x00000001ff0b7819 */ /* 0x000fe2000001140b */
[----:B------:R-:W0:Y:S01]  /*00e0*/  LDCU.64 UR6, c[0x0][0x390] ;  /* 0x00007200ff0677ac */ /* 0x000e220008000a00 */
[----:B------:R-:W-:Y:S01]  /*00f0*/  CS2R R12, SRZ ;  /* 0x00000000000c7805 */ /* 0x000fe2000001ff00 */
[----:B------:R-:W-:Y:S01]  /*0100*/  IMAD.MOV.U32 R10, RZ, RZ, RZ ;  /* 0x000000ffff0a7224 */ /* 0x000fe200078e00ff */
[----:B------:R-:W-:Y:S01]  /*0110*/  IABS R0, R11 ;  /* 0x0000000b00007213 */ /* 0x000fe20000000000 */
[C---:B------:R-:W-:Y:S01]  /*0120*/  IMAD.IADD R5, R11.reuse, 0x1, -R20 ;  /* 0x000000010b057824 */ /* 0x040fe200078e0a14 */
[C---:B------:R-:W-:Y:S01]  /*0130*/  IADD3 R4, PT, PT, -R11.reuse, 0x1, RZ ;  /* 0x000000010b047810 */ /* 0x040fe20007ffe1ff */
[--C-:B------:R-:W-:Y:S02]  /*0140*/  IMAD.MOV R6, RZ, RZ, -R11.reuse ;  /* 0x000000ffff067224 */ /* 0x100fe400078e0a0b */
[----:B------:R-:W-:Y:S02]  /*0150*/  IMAD.IADD R9, R11, 0x1, R0 ;  /* 0x000000010b097824 */ /* 0x000fe400078e0200 */
[----:B------:R-:W-:-:S02]  /*0160*/  IMAD.IADD R7, R20, 0x1, -R11 ;  /* 0x0000000114077824 */ /* 0x000fc400078e0a0b */
[----:B------:R-:W-:Y:S01]  /*0170*/  IMAD.MOV.U32 R18, RZ, RZ, RZ ;  /* 0x000000ffff127224 */ /* 0x000fe200078e00ff */
[----:B------:R-:W-:Y:S01]  /*0180*/  IADD3 R8, PT, PT, R9, 0x1, RZ ;  /* 0x0000000109087810 */ /* 0x000fe20007ffe0ff */
[----:B------:R-:W-:Y:S02]  /*0190*/  IMAD R5, R5, -0x3, RZ ;  /* 0xfffffffd05057824 */ /* 0x000fe400078e02ff */
[----:B------:R-:W-:Y:S01]  /*01a0*/  VIADD R3, R7, 0x3 ;  /* 0x0000000307037836 */ /* 0x000fe20000000000 */
[----:B------:R-:W-:Y:S01]  /*01b0*/  LOP3.LUT R0, R8, 0xfffffffc, RZ, 0xc0, !PT ;  /* 0xfffffffc08007812 */ /* 0x000fe200078ec0ff */
[----:B------:R-:W-:Y:S01]  /*01c0*/  IMAD.MOV.U32 R2, RZ, RZ, R6 ;  /* 0x000000ffff027224 */ /* 0x000fe200078e0006 */
[----:B0-----:R-:W-:Y:S02]  /*01d0*/  UIMAD UR4, UR7, UR6, URZ ;  /* 0x00000006070472a4 */ /* 0x001fe4000f8e02ff */
[----:B------:R-:W-:Y:S01]  /*01e0*/  UIMAD UR5, UR6, 0x3, URZ ;  /* 0x00000003060578a4 */ /* 0x000fe2000f8e02ff */
[----:B------:R-:W-:-:S11]  /*01f0*/  IMAD.MOV R0, RZ, RZ, -R0 ;  /* 0x000000ffff007224 */ /* 0x000fd600078e0a00 */
.L_x_7:
[----:B------:R-:W0:Y:S01]  /*0200*/  LDCU UR6, c[0x0][0x390] ;  /* 0x00007200ff0677ac */ /* 0x000e220008000800 */
[----:B------:R-:W-:Y:S02]  /*0210*/  ISETP.GE.U32.AND P0, PT, R9, 0x3, PT ;  /* 0x000000030900780c */ /* 0x000fe40003f06070 */
[----:B------:R-:W-:Y:S01]  /*0220*/  MOV R22, R6 ;  /* 0x0000000600167202 */ /* 0x000fe20000000f00 */
[----:B0-----:R-:W-:-:S10]  /*0230*/  IMAD R19, R2, UR6, R20 ;  /* 0x0000000602137c24 */ /* 0x001fd4000f8e0214 */
[----:B------:R-:W-:Y:S05]  /*0240*/  @!P0 BRA `(.L_x_2) ;  /* 0x0000000400408947 */ /* 0x000fea0003800000 */
[C---:B------:R-:W-:Y:S02]  /*0250*/  IMAD R17, R2.reuse, UR6, R7 ;  /* 0x0000000602117c24 */ /* 0x040fe4000f8e0207 */
[C---:B------:R-:W-:Y:S02]  /*0260*/  IMAD R16, R2.reuse, UR5, R5 ;  /* 0x0000000502107c24 */ /* 0x040fe4000f8e0205 */
[----:B------:R-:W-:Y:S02]  /*0270*/  IMAD R21, R2, UR6, R3 ;  /* 0x0000000602157c24 */ /* 0x000fe4000f8e0203 */
[----:B------:R-:W-:Y:S02]  /*0280*/  IMAD.MOV.U32 R23, RZ, RZ, R0 ;  /* 0x000000ffff177224 */ /* 0x000fe400078e0000 */
[----:B------:R-:W-:Y:S02]  /*0290*/  IMAD.MOV.U32 R22, RZ, RZ, R4 ;  /* 0x000000ffff167224 */ /* 0x000fe400078e0004 */
[----:B------:R-:W-:-:S07]  /*02a0*/  IMAD R17, R17, 0x3, RZ ;  /* 0x0000000311117824 */ /* 0x000fce00078e02ff */
.L_x_3:
[----:B------:R-:W-:-:S05]  /*02b0*/  VIADD R14, R21, 0xfffffffd ;  /* 0xfffffffd150e7836 */ /* 0x000fca0000000000 */
[----:B------:R-:W-:-:S04]  /*02c0*/  ISETP.GE.AND P0, PT, R14, UR4, PT ;  /* 0x000000040e007c0c */ /* 0x000fc8000bf06270 */
[----:B------:R-:W-:-:S13]  /*02d0*/  ISETP.LT.OR P0, PT, R14, RZ, P0 ;  /* 0x000000ff0e00720c */ /* 0x000fda0000701670 */
[----:B------:R-:W0:Y:S02]  /*02e0*/  @!P0 LDC.64 R14, c[0x0][0x380] ;  /* 0x0000e000ff0e8b82 */ /* 0x000e240000000a00 */
[----:B0-----:R-:W-:-:S05]  /*02f0*/  @!P0 IADD3 R24, P1, PT, R17, R14, RZ ;  /* 0x0000000e11188210 */ /* 0x001fca0007f3e0ff */
[----:B------:R-:W-:-:S05]  /*0300*/  @!P0 IMAD.X R25, RZ, RZ, R15, P1 ;  /* 0x000000ffff198224 */ /* 0x000fca00008e060f */
[----:B------:R-:W2:Y:S04]  /*0310*/  @!P0 LDG.E.U8 R26, desc[UR8][R24.64] ;  /* 0x00000008181a8981 */ /* 0x000ea8000c1e1100 */
[----:B------:R-:W3:Y:S01]  /*0320*/  @!P0 LDG.E.U8 R28, desc[UR8][R24.64+0x1] ;  /* 0x00000108181c8981 */ /* 0x000ee2000c1e1100 */
[----:B------:R-:W-:-:S03]  /*0330*/  VIADD R14, R21, 0xfffffffe ;  /* 0xfffffffe150e7836 */ /* 0x000fc60000000000 */
[----:B------:R-:W4:Y:S02]  /*0340*/  @!P0 LDG.E.U8 R29, desc[UR8][R24.64+0x2] ;  /* 0x00000208181d8981 */ /* 0x000f24000c1e1100 */
[----:B------:R-:W-:-:S04]  /*0350*/  ISETP.GE.AND P1, PT, R14, UR4, PT ;  /* 0x000000040e007c0c */ /* 0x000fc8000bf26270 */
[----:B------:R-:W-:-:S13]  /*0360*/  ISETP.LT.OR P1, PT, R14, RZ, P1 ;  /* 0x000000ff0e00720c */ /* 0x000fda0000f21670 */
[----:B------:R-:W0:Y:S01]  /*0370*/  @!P1 LDC.64 R14, c[0x0][0x380] ;  /* 0x0000e000ff0e9b82 */ /* 0x000e220000000a00 */
[----:B--2---:R-:W-:-:S05]  /*0380*/  @!P0 I2FP.F32.U32 R27, R26 ;  /* 0x0000001a001b8245 */ /* 0x004fca0000201000 */
[----:B------:R-:W-:Y:S01]  /*0390*/  @!P0 FADD R18, R18, R27 ;  /* 0x0000001b12128221 */ /* 0x000fe20000000000 */
[----:B------:R-:W-:-:S04]  /*03a0*/  @!P1 IADD3 R27, PT, PT, R16, 0x3, RZ ;  /* 0x00000003101b9810 */ /* 0x000fc80007ffe0ff */
[----:B0-----:R-:W-:-:S05]  /*03b0*/  @!P1 IADD3 R26, P2, PT, R27, R14, RZ ;  /* 0x0000000e1b1a9210 */ /* 0x001fca0007f5e0ff */
[----:B------:R-:W-:-:S05]  /*03c0*/  @!P1 IMAD.X R27, RZ, RZ, R15, P2 ;  /* 0x000000ffff1b9224 */ /* 0x000fca00010e060f */
[----:B------:R-:W2:Y:S01]  /*03d0*/  @!P1 LDG.E.U8 R24, desc[UR8][R26.64] ;  /* 0x000000081a189981 */ /* 0x000ea2000c1e1100 */
[----:B---3--:R-:W-:-:S05]  /*03e0*/  @!P0 I2FP.F32.U32 R28, R28 ;  /* 0x0000001c001c8245 */ /* 0x008fca0000201000 */
[----:B------:R-:W-:Y:S02]  /*03f0*/  @!P0 FADD R13, R13, R28 ;  /* 0x0000001c0d0d8221 */ /* 0x000fe40000000000 */
[----:B------:R-:W3:Y:S01]  /*0400*/  @!P1 LDG.E.U8 R28, desc[UR8][R26.64+0x1] ;  /* 0x000001081a1c9981 */ /* 0x000ee2000c1e1100 */
[----:B------:R-:W-:-:S05]  /*0410*/  VIADD R14, R21, 0xffffffff ;  /* 0xffffffff150e7836 */ /* 0x000fca0000000000 */
[----:B------:R-:W-:-:S04]  /*0420*/  ISETP.GE.AND P2, PT, R14, UR4, PT ;  /* 0x000000040e007c0c */ /* 0x000fc8000bf46270 */
[----:B------:R-:W-:-:S13]  /*0430*/  ISETP.LT.OR P2, PT, R14, RZ, P2 ;  /* 0x000000ff0e00720c */ /* 0x000fda0001741670 */
[----:B------:R-:W0:Y:S01]  /*0440*/  @!P2 LDC.64 R14, c[0x0][0x380] ;  /* 0x0000e000ff0eab82 */ /* 0x000e220000000a00 */
[----:B----4-:R-:W-:-:S05]  /*0450*/  @!P0 I2FP.F32.U32 R29, R29 ;  /* 0x0000001d001d8245 */ /* 0x010fca0000201000 */
[----:B------:R-:W-:Y:S02]  /*0460*/  @!P0 FADD R12, R12, R29 ;  /* 0x0000001d0c0c8221 */ /* 0x000fe40000000000 */
[----:B------:R-:W4:Y:S01]  /*0470*/  @!P1 LDG.E.U8 R29, desc[UR8][R26.64+0x2] ;  /* 0x000002081a1d9981 */ /* 0x000f22000c1e1100 */
[----:B--2---:R-:W-:-:S05]  /*0480*/  @!P1 I2FP.F32.U32 R25, R24 ;  /* 0x0000001800199245 */ /* 0x004fca0000201000 */
[----:B------:R-:W-:Y:S01]  /*0490*/  @!P1 FADD R18, R18, R25 ;  /* 0x0000001912129221 */ /* 0x000fe20000000000 */
[----:B------:R-:W-:-:S05]  /*04a0*/  @!P2 VIADD R25, R16, 0x6 ;  /* 0x000000061019a836 */ /* 0x000fca0000000000 */
[----:B0-----:R-:W-:-:S05]  /*04b0*/  @!P2 IADD3 R24, P3, PT, R25, R14, RZ ;  /* 0x0000000e1918a210 */ /* 0x001fca0007f7e0ff */
[----:B------:R-:W-:-:S05]  /*04c0*/  @!P2 IMAD.X R25, RZ, RZ, R15, P3 ;  /* 0x000000ffff19a224 */ /* 0x000fca00018e060f */
[----:B------:R-:W2:Y:S01]  /*04d0*/  @!P2 LDG.E.U8 R26, desc[UR8][R24.64] ;  /* 0x00000008181aa981 */ /* 0x000ea2000c1e1100 */
[----:B---3--:R-:W-:Y:S02]  /*04e0*/  @!P1 I2FP.F32.U32 R28, R28 ;  /* 0x0000001c001c9245 */ /* 0x008fe40000201000 */
[----:B------:R-:W-:Y:S01]  /*04f0*/  ISETP.GE.AND P3, PT, R21, UR4, PT ;  /* 0x0000000415007c0c */ /* 0x000fe2000bf66270 */
[----:B------:R-:W3:Y:S02]  /*0500*/  @!P2 LDG.E.U8 R27, desc[UR8][R24.64+0x2] ;  /* 0x00000208181ba981 */ /* 0x000ee4000c1e1100 */
[----:B------:R-:W-:Y:S02]  /*0510*/  @!P1 FADD R13, R13, R28 ;  /* 0x0000001c0d0d9221 */ /* 0x000fe40000000000 */
[----:B------:R-:W5:Y:S01]  /*0520*/  @!P2 LDG.E.U8 R28, desc[UR8][R24.64+0x1] ;  /* 0x00000108181ca981 */ /* 0x000f62000c1e1100 */
[----:B------:R-:W-:-:S13]  /*0530*/  ISETP.LT.OR P3, PT, R21, RZ, P3 ;  /* 0x000000ff1500720c */ /* 0x000fda0001f61670 */
[----:B------:R-:W0:Y:S01]  /*0540*/  @!P3 LDC.64 R14, c[0x0][0x380] ;  /* 0x0000e000ff0ebb82 */ /* 0x000e220000000a00 */
[----:B----4-:R-:W-:-:S05]  /*0550*/  @!P1 I2FP.F32.U32 R29, R29 ;  /* 0x0000001d001d9245 */ /* 0x010fca0000201000 */
[----:B------:R-:W-:Y:S01]  /*0560*/  @!P1 FADD R12, R12, R29 ;  /* 0x0000001d0c0c9221 */ /* 0x000fe20000000000 */
[----:B--2---:R-:W-:-:S05]  /*0570*/  @!P2 I2FP.F32.U32 R29, R26 ;  /* 0x0000001a001da245 */ /* 0x004fca0000201000 */
[----:B------:R-:W-:Y:S01]  /*0580*/  @!P2 FADD R18, R18, R29 ;  /* 0x0000001d1212a221 */ /* 0x000fe20000000000 */
[----:B------:R-:W-:Y:S01]  /*0590*/  @!P3 VIADD R29, R16, 0x9 ;  /* 0x00000009101db836 */ /* 0x000fe20000000000 */
[----:B-----5:R-:W-:-:S04]  /*05a0*/  @!P2 I2FP.F32.U32 R28, R28 ;  /* 0x0000001c001ca245 */ /* 0x020fc80000201000 */
[----:B0-----:R-:W-:-:S04]  /*05b0*/  @!P3 IADD3 R14, P4, PT, R29, R14, RZ ;  /* 0x0000000e1d0eb210 */ /* 0x001fc80007f9e0ff */
[----:B------:R-:W-:Y:S01]  /*05c0*/  @!P3 IADD3.X R15, PT, PT, RZ, R15, RZ, P4, !PT ;  /* 0x0000000fff0fb210 */ /* 0x000fe200027fe4ff */
[----:B------:R-:W-:-:S04]  /*05d0*/  @!P2 FADD R13, R13, R28 ;  /* 0x0000001c0d0da221 */ /* 0x000fc80000000000 */
[----:B------:R-:W2:Y:S04]  /*05e0*/  @!P3 LDG.E.U8 R26, desc[UR8][R14.64] ;  /* 0x000000080e1ab981 */ /* 0x000ea8000c1e1100 */
[----:B------:R-:W4:Y:S04]  /*05f0*/  @!P3 LDG.E.U8 R28, desc[UR8][R14.64+0x1] ;  /* 0x000001080e1cb981 */ /* 0x000f28000c1e1100 */
[----:B------:R-:W5:Y:S01]  /*0600*/  @!P3 LDG.E.U8 R24, desc[UR8][R14.64+0x2] ;  /* 0x000002080e18b981 */ /* 0x000f62000c1e1100 */
[----:B------:R-:W-:Y:S02]  /*0610*/  VIADD R23, R23, 0x4 ;  /* 0x0000000417177836 */ /* 0x000fe40000000000 */
[----:B------:R-:W-:-:S03]  /*0620*/  @!P0 VIADD R10, R10, 0x1 ;  /* 0x000000010a0a8836 */ /* 0x000fc60000000000 */
[----:B------:R-:W-:Y:S02]  /*0630*/  ISETP.NE.AND P0, PT, R23, RZ, PT ;  /* 0x000000ff1700720c */ /* 0x000fe40003f05270 */
[----:B---3--:R-:W-:Y:S01]  /*0640*/  @!P2 I2FP.F32.U32 R27, R27 ;  /* 0x0000001b001ba245 */ /* 0x008fe20000201000 */
[----:B------:R-:W-:-:S04]  /*0650*/  @!P1 VIADD R10, R10, 0x1 ;  /* 0x000000010a0a9836 */ /* 0x000fc80000000000 */
[----:B------:R-:W-:Y:S01]  /*0660*/  @!P2 FADD R12, R12, R27 ;  /* 0x0000001b0c0ca221 */ /* 0x000fe20000000000 */
[----:B------:R-:W-:Y:S01]  /*0670*/  @!P2 VIADD R10, R10, 0x1 ;  /* 0x000000010a0aa836 */ /* 0x000fe20000000000 */
[----:B------:R-:W-:Y:S01]  /*0680*/  IADD3 R21, PT, PT, R21, 0x4, RZ ;  /* 0x0000000415157810 */ /* 0x000fe20007ffe0ff */
[----:B------:R-:W-:Y:S02]  /*0690*/  VIADD R22, R22, 0x4 ;  /* 0x0000000416167836 */ /* 0x000fe40000000000 */
[----:B------:R-:W-:Y:S02]  /*06a0*/  VIADD R16, R16, 0xc ;  /* 0x0000000c10107836 */ /* 0x000fe40000000000 */
[----:B------:R-:W-:Y:S02]  /*06b0*/  VIADD R17, R17, 0xc ;  /* 0x0000000c11117836 */ /* 0x000fe40000000000 */
[----:B------:R-:W-:Y:S01]  /*06c0*/  @!P3 VIADD R10, R10, 0x1 ;  /* 0x000000010a0ab836 */ /* 0x000fe20000000000 */
[----:B--2---:R-:W-:-:S02]  /*06d0*/  @!P3 I2FP.F32.U32 R25, R26 ;  /* 0x0000001a0019b245 */ /* 0x004fc40000201000 */
[----:B----4-:R-:W-:Y:S02]  /*06e0*/  @!P3 I2FP.F32.U32 R28, R28 ;  /* 0x0000001c001cb245 */ /* 0x010fe40000201000 */
[----:B-----5:R-:W-:Y:S01]  /*06f0*/  @!P3 I2FP.F32.U32 R27, R24 ;  /* 0x00000018001bb245 */ /* 0x020fe20000201000 */
[----:B------:R-:W-:Y:S02]  /*0700*/  @!P3 FADD R18, R18, R25 ;  /* 0x000000191212b221 */ /* 0x000fe40000000000 */
[----:B------:R-:W-:Y:S02]  /*0710*/  @!P3 FADD R13, R13, R28 ;  /* 0x0000001c0d0db221 */ /* 0x000fe40000000000 */
[----:B------:R-:W-:Y:S01]  /*0720*/  @!P3 FADD R12, R12, R27 ;  /* 0x0000001b0c0cb221 */ /* 0x000fe20000000000 */
[----:B------:R-:W-:Y:S06]  /*0730*/  @P0 BRA `(.L_x_3) ;  /* 0xfffffff800dc0947 */ /* 0x000fec000383ffff */
[----:B------:R-:W-:-:S07]  /*0740*/  VIADD R22, R22, 0xffffffff ;  /* 0xffffffff16167836 */ /* 0x000fce0000000000 */
.L_x_2:
[----:B------:R-:W-:-:S13]  /*0750*/  LOP3.LUT P0, R14, R8, 0x3, RZ, 0xc0, !PT ;  /* 0x00000003080e7812 */ /* 0x000fda000780c0ff */
[----:B------:R-:W-:Y:S05]  /*0760*/  @!P0 BRA `(.L_x_4) ;  /* 0x0000000000f48947 */ /* 0x000fea0003800000 */
[----:B------:R-:W-:Y:S02]  /*0770*/  ISETP.NE.AND P0, PT, R14, 0x1, PT ;  /* 0x000000010e00780c */ /* 0x000fe40003f05270 */
[----:B------:R-:W-:-:S04]  /*0780*/  LOP3.LUT R15, R9, 0x1, RZ, 0xc0, !PT ;  /* 0x00000001090f7812 */ /* 0x000fc800078ec0ff */
[----:B------:R-:W-:-:S07]  /*0790*/  ISETP.NE.U32.AND P2, PT, R15, 0x1, PT ;  /* 0x000000010f00780c */ /* 0x000fce0003f45070 */
[----:B------:R-:W-:Y:S06]  /*07a0*/  @!P0 BRA `(.L_x_5) ;  /* 0x0000000000908947 */ /* 0x000fec0003800000 */
[----:B------:R-:W-:-:S05]  /*07b0*/  IMAD.IADD R24, R19, 0x1, R22 ;  /* 0x0000000113187824 */ /* 0x000fca00078e0216 */
[C---:B------:R-:W-:Y:S02]  /*07c0*/  ISETP.GE.AND P0, PT, R24.reuse, UR4, PT ;  /* 0x0000000418007c0c */ /* 0x040fe4000bf06270 */
[C---:B------:R-:W-:Y:S02]  /*07d0*/  IADD3 R14, PT, PT, R24.reuse, 0x1, RZ ;  /* 0x00000001180e7810 */ /* 0x040fe40007ffe0ff */
[----:B------:R-:W-:Y:S02]  /*07e0*/  ISETP.LT.OR P0, PT, R24, RZ, P0 ;  /* 0x000000ff1800720c */ /* 0x000fe40000701670 */
[----:B------:R-:W-:-:S04]  /*07f0*/  ISETP.GE.AND P1, PT, R14, UR4, PT ;  /* 0x000000040e007c0c */ /* 0x000fc8000bf26270 */
[----:B------:R-:W-:-:S07]  /*0800*/  ISETP.LT.OR P1, PT, R14, RZ, P1 ;  /* 0x000000ff0e00720c */ /* 0x000fce0000f21670 */
[----:B------:R-:W0:Y:S01]  /*0810*/  @!P0 LDC.64 R14, c[0x0][0x380] ;  /* 0x0000e000ff0e8b82 */ /* 0x000e220000000a00 */
[----:B------:R-:W-:-:S05]  /*0820*/  @!P0 IMAD R23, R24, 0x3, RZ ;  /* 0x0000000318178824 */ /* 0x000fca00078e02ff */
[----:B------:R-:W-:Y:S02]  /*0830*/  @!P1 IMAD.MOV.U32 R21, RZ, RZ, 0x3 ;  /* 0x00000003ff159424 */ /* 0x000fe400078e00ff */
[----:B------:R-:W1:Y:S02]  /*0840*/  @!P1 LDC.64 R16, c[0x0][0x380] ;  /* 0x0000e000ff109b82 */ /* 0x000e640000000a00 */
[----:B------:R-:W-:Y:S01]  /*0850*/  @!P1 IMAD R21, R24, R21, 0x3 ;  /* 0x0000000318159424 */ /* 0x000fe200078e0215 */
[----:B0-----:R-:W-:-:S05]  /*0860*/  @!P0 IADD3 R14, P3, PT, R23, R14, RZ ;  /* 0x0000000e170e8210 */ /* 0x001fca0007f7e0ff */
[----:B------:R-:W-:Y:S01]  /*0870*/  @!P0 IMAD.X R15, RZ, RZ, R15, P3 ;  /* 0x000000ffff0f8224 */ /* 0x000fe200018e060f */
[----:B-1----:R-:W-:-:S04]  /*0880*/  @!P1 IADD3 R16, P3, PT, R21, R16, RZ ;  /* 0x0000001015109210 */ /* 0x002fc80007f7e0ff */
[----:B------:R-:W2:Y:S01]  /*0890*/  @!P0 LDG.E.U8 R21, desc[UR8][R14.64] ;  /* 0x000000080e158981 */ /* 0x000ea2000c1e1100 */
[----:B------:R-:W-:-:S03]  /*08a0*/  @!P1 IMAD.X R17, RZ, RZ, R17, P3 ;  /* 0x000000ffff119224 */ /* 0x000fc600018e0611 */
[----:B------:R-:W3:Y:S04]  /*08b0*/  @!P0 LDG.E.U8 R23, desc[UR8][R14.64+0x1] ;  /* 0x000001080e178981 */ /* 0x000ee8000c1e1100 */
[----:B------:R-:W4:Y:S04]  /*08c0*/  @!P0 LDG.E.U8 R25, desc[UR8][R14.64+0x2] ;  /* 0x000002080e198981 */ /* 0x000f28000c1e1100 */
[----:B------:R-:W5:Y:S04]  /*08d0*/  @!P1 LDG.E.U8 R26, desc[UR8][R16.64] ;  /* 0x00000008101a9981 */ /* 0x000f68000c1e1100 */
[----:B------:R-:W5:Y:S04]  /*08e0*/  @!P1 LDG.E.U8 R27, desc[UR8][R16.64+0x1] ;  /* 0x00000108101b9981 */ /* 0x000f68000c1e1100 */
[----:B------:R-:W5:Y:S01]  /*08f0*/  @!P1 LDG.E.U8 R28, desc[UR8][R16.64+0x2] ;  /* 0x00000208101c9981 */ /* 0x000f62000c1e1100 */
[----:B------:R-:W-:-:S02]  /*0900*/  @!P0 VIADD R10, R10, 0x1 ;  /* 0x000000010a0a8836 */ /* 0x000fc40000000000 */
[----:B------:R-:W-:-:S03]  /*0910*/  VIADD R22, R22, 0x2 ;  /* 0x0000000216167836 */ /* 0x000fc60000000000 */
[----:B------:R-:W-:Y:S02]  /*0920*/  @!P1 IADD3 R10, PT, PT, R10, 0x1, RZ ;  /* 0x000000010a0a9810 */ /* 0x000fe40007ffe0ff */
[----:B--2---:R-:W-:Y:S02]  /*0930*/  @!P0 I2FP.F32.U32 R21, R21 ;  /* 0x0000001500158245 */ /* 0x004fe40000201000 */
[----:B---3--:R-:W-:-:S03]  /*0940*/  @!P0 I2FP.F32.U32 R24, R23 ;  /* 0x0000001700188245 */ /* 0x008fc60000201000 */
[----:B------:R-:W-:Y:S01]  /*0950*/  @!P0 FADD R18, R18, R21 ;  /* 0x0000001512128221 */ /* 0x000fe20000000000 */
[----:B----4-:R-:W-:Y:S01]  /*0960*/  @!P0 I2FP.F32.U32 R25, R25 ;  /* 0x0000001900198245 */ /* 0x010fe20000201000 */
[----:B------:R-:W-:Y:S01]  /*0970*/  @!P0 FADD R13, R13, R24 ;  /* 0x000000180d0d8221 */ /* 0x000fe20000000000 */
[----:B-----5:R-:W-:-:S03]  /*0980*/  @!P1 I2FP.F32.U32 R21, R26 ;  /* 0x0000001a00159245 */ /* 0x020fc60000201000 */
[----:B------:R-:W-:Y:S01]  /*0990*/  @!P0 FADD R12, R12, R25 ;  /* 0x000000190c0c8221 */ /* 0x000fe20000000000 */
[----:B------:R-:W-:Y:S01]  /*09a0*/  @!P1 I2FP.F32.U32 R24, R27 ;  /* 0x0000001b00189245 */ /* 0x000fe20000201000 */
[----:B------:R-:W-:Y:S01]  /*09b0*/  @!P1 FADD R18, R18, R21 ;  /* 0x0000001512129221 */ /* 0x000fe20000000000 */
[----:B------:R-:W-:-:S03]  /*09c0*/  @!P1 I2FP.F32.U32 R15, R28 ;  /* 0x0000001c000f9245 */ /* 0x000fc60000201000 */
[----:B------:R-:W-:Y:S02]  /*09d0*/  @!P1 FADD R13, R13, R24 ;  /* 0x000000180d0d9221 */ /* 0x000fe40000000000 */
[----:B------:R-:W-:-:S07]  /*09e0*/  @!P1 FADD R12, R12, R15 ;  /* 0x0000000f0c0c9221 */ /* 0x000fce0000000000 */
.L_x_5:
[----:B------:R-:W-:Y:S05]  /*09f0*/  @!P2 BRA `(.L_x_4) ;  /* 0x000000000050a947 */ /* 0x000fea0003800000 */
[----:B------:R-:W-:Y:S01]  /*0a00*/  IMAD.IADD R19, R19, 0x1, R22 ;  /* 0x0000000113137824 */ /* 0x000fe200078e0216 */
[----:B------:R-:W-:Y:S04]  /*0a10*/  BSSY.RECONVERGENT B0, `(.L_x_4) ;  /* 0x0000012000007945 */ /* 0x000fe80003800200 */
[----:B------:R-:W-:-:S04]  /*0a20*/  ISETP.GE.AND P0, PT, R19, UR4, PT ;  /* 0x0000000413007c0c */ /* 0x000fc8000bf06270 */
[----:B------:R-:W-:-:S13]  /*0a30*/  ISETP.LT.OR P0, PT, R19, RZ, P0 ;  /* 0x000000ff1300720c */ /* 0x000fda0000701670 */
[----:B------:R-:W-:Y:S05]  /*0a40*/  @P0 BRA `(.L_x_6) ;  /* 0x0000000000380947 */ /* 0x000fea0003800000 */
[----:B------:R-:W0:Y:S01]  /*0a50*/  LDC.64 R14, c[0x0][0x380] ;  /* 0x0000e000ff0e7b82 */ /* 0x000e220000000a00 */
[----:B------:R-:W-:-:S05]  /*0a60*/  IMAD R19, R19, 0x3, RZ ;  /* 0x0000000313137824 */ /* 0x000fca00078e02ff */
[----:B0-----:R-:W-:-:S05]  /*0a70*/  IADD3 R14, P0, PT, R19, R14, RZ ;  /* 0x0000000e130e7210 */ /* 0x001fca0007f1e0ff */
[----:B------:R-:W-:-:S05]  /*0a80*/  IMAD.X R15, RZ, RZ, R15, P0 ;  /* 0x000000ffff0f7224 */ /* 0x000fca00000e060f */
[----:B------:R-:W2:Y:S04]  /*0a90*/  LDG.E.U8 R16, desc[UR8][R14.64] ;  /* 0x000000080e107981 */ /* 0x000ea8000c1e1100 */
[----:B------:R-:W3:Y:S04]  /*0aa0*/  LDG.E.U8 R19, desc[UR8][R14.64+0x1] ;  /* 0x000001080e137981 */ /* 0x000ee8000c1e1100 */
[----:B------:R-:W4:Y:S01]  /*0ab0*/  LDG.E.U8 R21, desc[UR8][R14.64+0x2] ;  /* 0x000002080e157981 */ /* 0x000f22000c1e1100 */
[----:B------:R-:W-:Y:S01]  /*0ac0*/  VIADD R10, R10, 0x1 ;  /* 0x000000010a0a7836 */ /* 0x000fe20000000000 */
[----:B--2---:R-:W-:-:S02]  /*0ad0*/  I2FP.F32.U32 R17, R16 ;  /* 0x0000001000117245 */ /* 0x004fc40000201000 */
[----:B---3--:R-:W-:-:S03]  /*0ae0*/  I2FP.F32.U32 R16, R19 ;  /* 0x0000001300107245 */ /* 0x008fc60000201000 */
[----:B------:R-:W-:Y:S01]  /*0af0*/  FADD R18, R18, R17 ;  /* 0x0000001112127221 */ /* 0x000fe20000000000 */
[----:B----4-:R-:W-:Y:S01]  /*0b00*/  I2FP.F32.U32 R21, R21 ;  /* 0x0000001500157245 */ /* 0x010fe20000201000 */
[----:B------:R-:W-:-:S04]  /*0b10*/  FADD R13, R13, R16 ;  /* 0x000000100d0d7221 */ /* 0x000fc80000000000 */
[----:B------:R-:W-:-:S07]  /*0b20*/  FADD R12, R12, R21 ;  /* 0x000000150c0c7221 */ /* 0x000fce0000000000 */
.L_x_6:
[----:B------:R-:W-:Y:S05]  /*0b30*/  BSYNC.RECONVERGENT B0 ;  /* 0x0000000000007941 */ /* 0x000fea0003800200 */
.L_x_4:
[----:B------:R-:W-:-:S04]  /*0b40*/  IABS R15, R11 ;  /* 0x0000000b000f7213 */ /* 0x000fc80000000000 */
[C---:B------:R-:W-:Y:S01]  /*0b50*/  ISETP.NE.AND P0, PT, R2.reuse, R15, PT ;  /* 0x0000000f0200720c */ /* 0x040fe20003f05270 */
[----:B------:R-:W-:-:S12]  /*0b60*/  VIADD R2, R2, 0x1 ;  /* 0x0000000102027836 */ /* 0x000fd80000000000 */
[----:B------:R-:W-:Y:S05]  /*0b70*/  @P0 BRA `(.L_x_7) ;  /* 0xfffffff400a00947 */ /* 0x000fea000383ffff */
[----:B------:R-:W-:-:S07]  /*0b80*/  I2FP.F32.S32 R7, R10 ;  /* 0x0000000a00077245 */ /* 0x000fce0000201400 */
.L_x_1:
[----:B------:R-:W0:Y:S01]  /*0b90*/  MUFU.RCP R0, R7 ;  /* 0x0000000700007308 */ /* 0x000e220000001000 */
[----:B------:R-:W-:Y:S01]  /*0ba0*/  BSSY.RECONVERGENT B0, `(.L_x_8) ;  /* 0x000000d000007945 */ /* 0x000fe20003800200 */
[----:B------:R-:W-:-:S06]  /*0bb0*/  IMAD R20, R20, 0x3, RZ ;  /* 0x0000000314147824 */ /* 0x000fcc00078e02ff */
[----:B------:R-:W1:Y:S01]  /*0bc0*/  FCHK P0, R18, R7 ;  /* 0x0000000712007302 */ /* 0x000e620000000000 */
[----:B0-----:R-:W-:-:S04]  /*0bd0*/  FFMA R3, R0, -R7, 1 ;  /* 0x3f80000000037423 */ /* 0x001fc80000000807 */
[----:B------:R-:W-:-:S04]  /*0be0*/  FFMA R3, R0, R3, R0 ;  /* 0x0000000300037223 */ /* 0x000fc80000000000 */
[----:B------:R-:W-:-:S04]  /*0bf0*/  FFMA R5, R3, R18, RZ ;  /* 0x0000001203057223 */ /* 0x000fc800000000ff */
[----:B------:R-:W-:-:S04]  /*0c00*/  FFMA R0, R5, -R7, R18 ;  /* 0x8000000705007223 */ /* 0x000fc80000000012 */
[----:B------:R-:W-:Y:S01]  /*0c10*/  FFMA R3, R3, R0, R5 ;  /* 0x0000000003037223 */ /* 0x000fe20000000005 */
[----:B-1----:R-:W-:Y:S06]  /*0c20*/  @!P0 BRA `(.L_x_9) ;  /* 0x0000000000108947 */ /* 0x002fec0003800000 */
[----:B------:R-:W-:Y:S01]  /*0c30*/  IMAD.MOV.U32 R3, RZ, RZ, R7 ;  /* 0x000000ffff037224 */ /* 0x000fe200078e0007 */
[----:B------:R-:W-:-:S07]  /*0c40*/  MOV R2, 0xc60 ;  /* 0x00000c6000027802 */ /* 0x000fce0000000f00 */
[----:B------:R-:W-:Y:S05]  /*0c50*/  CALL.REL.NOINC `($__internal_0_$__cuda_sm3x_div_rn_noftz_f32_slowpath) ;  /* 0x0000000000a47944 */ /* 0x000fea0003c00000 */
[----:B------:R-:W-:-:S07]  /*0c60*/  MOV R3, R0 ;  /* 0x0000000000037202 */ /* 0x000fce0000000f00 */
.L_x_9:
[----:B------:R-:W-:Y:S05]  /*0c70*/  BSYNC.RECONVERGENT B0 ;  /* 0x0000000000007941 */ /* 0x000fea0003800200 */
.L_x_8:
[----:B------:R-:W0:Y:S01]  /*0c80*/  LDCU.64 UR4, c[0x0][0x388] ;  /* 0x00007100ff0477ac */ /* 0x000e220008000a00 */
[----:B------:R-:W-:Y:S01]  /*0c90*/  F2I.U32.TRUNC.NTZ R3, R3 ;  /* 0x0000000300037305 */ /* 0x000fe2000020f000 */
[----:B------:R-:W-:Y:S07]  /*0ca0*/  BSSY.RECONVERGENT B0, `(.L_x_10) ;  /* 0x0000010000007945 */ /* 0x000fee0003800200 */
[----:B------:R-:W1:Y:S01]  /*0cb0*/  MUFU.RCP R0, R7 ;  /* 0x0000000700007308 */ /* 0x000e620000001000 */
[----:B0-----:R-:W-:-:S04]  /*0cc0*/  IADD3 R4, P0, PT, R20, UR4, RZ ;  /* 0x0000000414047c10 */ /* 0x001fc8000ff1e0ff */
[----:B------:R-:W-:Y:S01]  /*0cd0*/  LEA.HI.X.SX32 R5, R20, UR5, 0x1, P0 ;  /* 0x0000000514057c11 */ /* 0x000fe200080f0eff */
[----:B-1----:R-:W-:-:S04]  /*0ce0*/  FFMA R9, R0, -R7, 1 ;  /* 0x3f80000000097423 */ /* 0x002fc80000000807 */
[----:B------:R0:W-:Y:S03]  /*0cf0*/  STG.E.U8 desc[UR8][R4.64], R3 ;  /* 0x0000000304007986 */ /* 0x0001e6000c101108 */
[----:B------:R-:W1:Y:S01]  /*0d00*/  FCHK P0, R13, R7 ;  /* 0x000000070d007302 */ /* 0x000e620000000000 */
[----:B------:R-:W-:-:S04]  /*0d10*/  FFMA R0, R0, R9, R0 ;  /* 0x0000000900007223 */ /* 0x000fc80000000000 */
[----:B------:R-:W-:-:S04]  /*0d20*/  FFMA R2, R0, R13, RZ ;  /* 0x0000000d00027223 */ /* 0x000fc800000000ff */
[----:B------:R-:W-:-:S04]  /*0d30*/  FFMA R9, R2, -R7, R13 ;  /* 0x8000000702097223 */ /* 0x000fc8000000000d */
[----:B------:R-:W-:Y:S01]  /*0d40*/  FFMA R0, R0, R9, R2 ;  /* 0x0000000900007223 */ /* 0x000fe20000000002 */
[----:B01----:R-:W-:Y:S06]  /*0d50*/  @!P0 BRA `(.L_x_11) ;  /* 0x0000000000108947 */ /* 0x003fec0003800000 */
[----:B------:R-:W-:Y:S01]  /*0d60*/  IMAD.MOV.U32 R18, RZ, RZ, R13 ;  /* 0x000000ffff127224 */ /* 0x000fe200078e000d */
[----:B------:R-:W-:Y:S01]  /*0d70*/  MOV R2, 0xda0 ;  /* 0x00000da000027802 */ /* 0x000fe20000000f00 */
[----:B------:R-:W-:-:S07]  /*0d80*/  IMAD.MOV.U32 R3, RZ, RZ, R7 ;  /* 0x000000ffff037224 */ /* 0x000fce00078e0007 */
[----:B------:R-:W-:Y:S05]  /*0d90*/  CALL.REL.NOINC `($__internal_0_$__cuda_sm3x_div_rn_noftz_f32_slowpath) ;  /* 0x0000000000547944 */ /* 0x000fea0003c00000 */
.L_x_11:
[----:B------:R-:W-:Y:S05]  /*0da0*/  BSYNC.RECONVERGENT B0 ;  /* 0x0000000000007941 */ /* 0x000fea0003800200 */
.L_x_10:
[----:B------:R-:W0:Y:S01]  /*0db0*/  F2I.U32.TRUNC.NTZ R9, R0 ;  /* 0x0000000000097305 */ /* 0x000e22000020f000 */
[----:B------:R-:W-:Y:S07]  /*0dc0*/  BSSY.RECONVERGENT B0, `(.L_x_12) ;  /* 0x000000f000007945 */ /* 0x000fee0003800200 */
[----:B------:R-:W1:Y:S01]  /*0dd0*/  MUFU.RCP R2, R7 ;  /* 0x0000000700027308 */ /* 0x000e620000001000 */
[----:B0-----:R0:W-:Y:S07]  /*0de0*/  STG.E.U8 desc[UR8][R4.64+0x1], R9 ;  /* 0x0000010904007986 */ /* 0x0011ee000c101108 */
[----:B------:R-:W2:Y:S01]  /*0df0*/  FCHK P0, R12, R7 ;  /* 0x000000070c007302 */ /* 0x000ea20000000000 */
[----:B-1----:R-:W-:-:S04]  /*0e00*/  FFMA R3, R2, -R7, 1 ;  /* 0x3f80000002037423 */ /* 0x002fc80000000807 */
[----:B------:R-:W-:-:S04]  /*0e10*/  FFMA R3, R2, R3, R2 ;  /* 0x0000000302037223 */ /* 0x000fc80000000002 */
[----:B------:R-:W-:-:S04]  /*0e20*/  FFMA R11, R3, R12, RZ ;  /* 0x0000000c030b7223 */ /* 0x000fc800000000ff */
[----:B------:R-:W-:-:S04]  /*0e30*/  FFMA R2, R11, -R7, R12 ;  /* 0x800000070b027223 */ /* 0x000fc8000000000c */
[----:B------:R-:W-:Y:S01]  /*0e40*/  FFMA R2, R3, R2, R11 ;  /* 0x0000000203027223 */ /* 0x000fe2000000000b */
[----:B0-2---:R-:W-:Y:S06]  /*0e50*/  @!P0 BRA `(.L_x_13) ;  /* 0x0000000000148947 */ /* 0x005fec0003800000 */
[----:B------:R-:W-:Y:S01]  /*0e60*/  IMAD.MOV.U32 R18, RZ, RZ, R12 ;  /* 0x000000ffff127224 */ /* 0x000fe200078e000c */
[----:B------:R-:W-:Y:S01]  /*0e70*/  MOV R2, 0xea0 ;  /* 0x00000ea000027802 */ /* 0x000fe20000000f00 */
[----:B------:R-:W-:-:S07]  /*0e80*/  IMAD.MOV.U32 R3, RZ, RZ, R7 ;  /* 0x000000ffff037224 */ /* 0x000fce00078e0007 */
[----:B------:R-:W-:Y:S05]  /*0e90*/  CALL.REL.NOINC `($__internal_0_$__cuda_sm3x_div_rn_noftz_f32_slowpath) ;  /* 0x0000000000147944 */ /* 0x000fea0003c00000 */
[----:B------:R-:W-:-:S07]  /*0ea0*/  IMAD.MOV.U32 R2, RZ, RZ, R0 ;  /* 0x000000ffff027224 */ /* 0x000fce00078e0000 */
.L_x_13:
[----:B------:R-:W-:Y:S05]  /*0eb0*/  BSYNC.RECONVERGENT B0 ;  /* 0x0000000000007941 */ /* 0x000fea0003800200 */
.L_x_12:
[----:B------:R-:W0:Y:S02]  /*0ec0*/  F2I.U32.TRUNC.NTZ R3, R2 ;  /* 0x0000000200037305 */ /* 0x000e24000020f000 */
[----:B0-----:R-:W-:Y:S01]  /*0ed0*/  STG.E.U8 desc[UR8][R4.64+0x2], R3 ;  /* 0x0000020304007986 */ /* 0x001fe2000c101108 */
[----:B------:R-:W-:Y:S05]  /*0ee0*/  EXIT ;  /* 0x000000000000794d */ /* 0x000fea0003800000 */
        .weak           $__internal_0_$__cuda_sm3x_div_rn_noftz_f32_slowpath
        .type           $__internal_0_$__cuda_sm3x_div_rn_noftz_f32_slowpath,@function
        .size           $__internal_0_$__cuda_sm3x_div_rn_noftz_f32_slowpath,(.L_x_39 - $__internal_0_$__cuda_sm3x_div_rn_noftz_f32_slowpath)
$__internal_0_$__cuda_sm3x_div_rn_noftz_f32_slowpath:
[----:B------:R-:W-:Y:S01]  /*0ef0*/  SHF.R.U32.HI R8, RZ, 0x17, R3 ;  /* 0x00000017ff087819 */ /* 0x000fe20000011603 */
[----:B------:R-:W-:Y:S01]  /*0f00*/  BSSY.RECONVERGENT B1, `(.L_x_14) ;  /* 0x0000062000017945 */ /* 0x000fe20003800200 */
[----:B------:R-:W-:Y:S02]  /*0f10*/  SHF.R.U32.HI R0, RZ, 0x17, R18 ;  /* 0x00000017ff007819 */ /* 0x000fe40000011612 */
[----:B------:R-:W-:Y:S02]  /*0f20*/  LOP3.LUT R8, R8, 0xff, RZ, 0xc0, !PT ;  /* 0x000000ff08087812 */ /* 0x000fe400078ec0ff */
[----:B------:R-:W-:Y:S02]  /*0f30*/  LOP3.LUT R14, R0, 0xff, RZ, 0xc0, !PT ;  /* 0x000000ff000e7812 */ /* 0x000fe400078ec0ff */
[----:B------:R-:W-:-:S03]  /*0f40*/  IADD3 R9, PT, PT, R8, -0x1, RZ ;  /* 0xffffffff08097810 */ /* 0x000fc60007ffe0ff */
[----:B------:R-:W-:Y:S01]  /*0f50*/  VIADD R0, R14, 0xffffffff ;  /* 0xffffffff0e007836 */ /* 0x000fe20000000000 */
[----:B------:R-:W-:-:S04]  /*0f60*/  ISETP.GT.U32.AND P0, PT, R9, 0xfd, PT ;  /* 0x000000fd0900780c */ /* 0x000fc80003f04070 */
[----:B------:R-:W-:-:S13]  /*0f70*/  ISETP.GT.U32.OR P0, PT, R0, 0xfd, P0 ;  /* 0x000000fd0000780c */ /* 0x000fda0000704470 */
[----:B------:R-:W-:Y:S01]  /*0f80*/  @!P0 IMAD.MOV.U32 R6, RZ, RZ, RZ ;  /* 0x000000ffff068224 */ /* 0x000fe200078e00ff */
[----:B------:R-:W-:Y:S06]  /*0f90*/  @!P0 BRA `(.L_x_15) ;  /* 0x00000000005c8947 */ /* 0x000fec0003800000 */
[----:B------:R-:W-:Y:S02]  /*0fa0*/  FSETP.GTU.FTZ.AND P0, PT, |R18|, +INF , PT ;  /* 0x7f8000001200780b */ /* 0x000fe40003f1c200 */
[----:B------:R-:W-:-:S04]  /*0fb0*/  FSETP.GTU.FTZ.AND P1, PT, |R3|, +INF , PT ;  /* 0x7f8000000300780b */ /* 0x000fc80003f3c200 */
[----:B------:R-:W-:-:S13]  /*0fc0*/  PLOP3.LUT P0, PT, P0, P1, PT, 0xf8, 0x8f ;  /* 0x00000000008f781c */ /* 0x000fda0000703f70 */
[----:B------:R-:W-:Y:S05]  /*0fd0*/  @P0 BRA `(.L_x_16) ;  /* 0x00000004004c0947 */ /* 0x000fea0003800000 */
[----:B------:R-:W-:-:S13]  /*0fe0*/  LOP3.LUT P0, RZ, R3, 0x7fffffff, R18, 0xc8, !PT ;  /* 0x7fffffff03ff7812 */ /* 0x000fda000780c812 */
[----:B------:R-:W-:Y:S05]  /*0ff0*/  @!P0 BRA `(.L_x_17) ;  /* 0x00000004003c8947 */ /* 0x000fea0003800000 */
[C---:B------:R-:W-:Y:S02]  /*1000*/  FSETP.NEU.FTZ.AND P1, PT, |R18|.reuse, +INF , PT ;  /* 0x7f8000001200780b */ /* 0x040fe40003f3d200 */
[----:B------:R-:W-:Y:S02]  /*1010*/  FSETP.NEU.FTZ.AND P2, PT, |R3|, +INF , PT ;  /* 0x7f8000000300780b */ /* 0x000fe40003f5d200 */
[----:B------:R-:W-:-:S11]  /*1020*/  FSETP.NEU.FTZ.AND P0, PT, |R18|, +INF , PT ;  /* 0x7f8000001200780b */ /* 0x000fd60003f1d200 */
[----:B------:R-:W-:Y:S05]  /*1030*/  @!P2 BRA !P1, `(.L_x_17) ;  /* 0x00000004002ca947 */ /* 0x000fea0004800000 */
[----:B------:R-:W-:-:S04]  /*1040*/  LOP3.LUT P1, RZ, R18, 0x7fffffff, RZ, 0xc0, !PT ;  /* 0x7fffffff12ff7812 */ /* 0x000fc8000782c0ff */
[----:B------:R-:W-:-:S13]  /*1050*/  PLOP3.LUT P1, PT, P2, P1, PT, 0x2f, 0xf2 ;  /* 0x0000000000f2781c */ /* 0x000fda0001722577 */
[----:B------:R-:W-:Y:S05]  /*1060*/  @P1 BRA `(.L_x_18) ;  /* 0x0000000400181947 */ /* 0x000fea0003800000 */
[----:B------:R-:W-:-:S04]  /*1070*/  LOP3.LUT P1, RZ, R3, 0x7fffffff, RZ, 0xc0, !PT ;  /* 0x7fffffff03ff7812 */ /* 0x000fc8000782c0ff */
[----:B------:R-:W-:-:S13]  /*1080*/  PLOP3.LUT P0, PT, P0, P1, PT, 0x2f, 0xf2 ;  /* 0x0000000000f2781c */ /* 0x000fda0000702577 */
[----:B------:R-:W-:Y:S05]  /*1090*/  @P0 BRA `(.L_x_19) ;  /* 0x0000000400000947 */ /* 0x000fea0003800000 */
[----:B------:R-:W-:Y:S02]  /*10a0*/  ISETP.GE.AND P0, PT, R0, RZ, PT ;  /* 0x000000ff0000720c */ /* 0x000fe40003f06270 */
[----:B------:R-:W-:-:S11]  /*10b0*/  ISETP.GE.AND P1, PT, R9, RZ, PT ;  /* 0x000000ff0900720c */ /* 0x000fd60003f26270 */
[----:B------:R-:W-:Y:S02]  /*10c0*/  @P0 IMAD.MOV.U32 R6, RZ, RZ, RZ ;  /* 0x000000ffff060224 */ /* 0x000fe400078e00ff */
[----:B------:R-:W-:Y:S01]  /*10d0*/  @!P0 FFMA R18, R18, 1.84467440737095516160e+19, RZ ;  /* 0x5f80000012128823 */ /* 0x000fe200000000ff */
[----:B------:R-:W-:Y:S02]  /*10e0*/  @!P0 IMAD.MOV.U32 R6, RZ, RZ, -0x40 ;  /* 0xffffffc0ff068424 */ /* 0x000fe400078e00ff */
[----:B------:R-:W-:Y:S02]  /*10f0*/  @!P1 FFMA R3, R3, 1.84467440737095516160e+19, RZ ;  /* 0x5f80000003039823 */ /* 0x000fe400000000ff */
[----:B------:R-:W-:-:S07]  /*1100*/  @!P1 VIADD R6, R6, 0x40 ;  /* 0x0000004006069836 */ /* 0x000fce0000000000 */
.L_x_15:
[----:B------:R-:W-:Y:S01]  /*1110*/  LEA R0, R8, 0xc0800000, 0x17 ;  /* 0xc080000008007811 */ /* 0x000fe200078eb8ff */
[----:B------:R-:W-:Y:S03]  /*1120*/  BSSY.RECONVERGENT B2, `(.L_x_20) ;  /* 0x0000036000027945 */ /* 0x000fe60003800200 */
[----:B------:R-:W-:Y:S01]  /*1130*/  IADD3 R9, PT, PT, -R0, R3, RZ ;  /* 0x0000000300097210 */ /* 0x000fe20007ffe1ff */
[----:B------:R-:W-:-:S03]  /*1140*/  VIADD R3, R14, 0xffffff81 ;  /* 0xffffff810e037836 */ /* 0x000fc60000000000 */
[----:B------:R0:W1:Y:S01]  /*1150*/  MUFU.RCP R10, R9 ;  /* 0x00000009000a7308 */ /* 0x0000620000001000 */
[----:B------:R-:W-:Y:S01]  /*1160*/  FADD.FTZ R11, -R9, -RZ ;  /* 0x800000ff090b7221 */ /* 0x000fe20000010100 */
[C---:B------:R-:W-:Y:S01]  /*1170*/  IMAD R0, R3.reuse, -0x800000, R18 ;  /* 0xff80000003007824 */ /* 0x040fe200078e0212 */
[----:B0-----:R-:W-:-:S05]  /*1180*/  IADD3 R9, PT, PT, R3, 0x7f, -R8 ;  /* 0x0000007f03097810 */ /* 0x001fca0007ffe808 */
[----:B------:R-:W-:Y:S02]  /*1190*/  IMAD.IADD R9, R9, 0x1, R6 ;  /* 0x0000000109097824 */ /* 0x000fe400078e0206 */
[----:B-1----:R-:W-:-:S04]  /*11a0*/  FFMA R15, R10, R11, 1 ;  /* 0x3f8000000a0f7423 */ /* 0x002fc8000000000b */
[----:B------:R-:W-:-:S04]  /*11b0*/  FFMA R17, R10, R15, R10 ;  /* 0x0000000f0a117223 */ /* 0x000fc8000000000a */
[----:B------:R-:W-:-:S04]  /*11c0*/  FFMA R10, R0, R17, RZ ;  /* 0x00000011000a7223 */ /* 0x000fc800000000ff */
[----:B------:R-:W-:-:S04]  /*11d0*/  FFMA R15, R11, R10, R0 ;  /* 0x0000000a0b0f7223 */ /* 0x000fc80000000000 */
[----:B------:R-:W-:-:S04]  /*11e0*/  FFMA R10, R17, R15, R10 ;  /* 0x0000000f110a7223 */ /* 0x000fc8000000000a */
[----:B------:R-:W-:-:S04]  /*11f0*/  FFMA R11, R11, R10, R0 ;  /* 0x0000000a0b0b7223 */ /* 0x000fc80000000000 */
[----:B------:R-:W-:-:S05]  /*1200*/  FFMA R0, R17, R11, R10 ;  /* 0x0000000b11007223 */ /* 0x000fca000000000a */
[----:B------:R-:W-:-:S04]  /*1210*/  SHF.R.U32.HI R3, RZ, 0x17, R0 ;  /* 0x00000017ff037819 */ /* 0x000fc80000011600 */
[----:B------:R-:W-:-:S05]  /*1220*/  LOP3.LUT R3, R3, 0xff, RZ, 0xc0, !PT ;  /* 0x000000ff03037812 */ /* 0x000fca00078ec0ff */
[----:B------:R-:W-:-:S04]  /*1230*/  IMAD.IADD R14, R3, 0x1, R9 ;  /* 0x00000001030e7824 */ /* 0x000fc800078e0209 */
[----:B------:R-:W-:-:S05]  /*1240*/  VIADD R3, R14, 0xffffffff ;  /* 0xffffffff0e037836 */ /* 0x000fca0000000000 */
[----:B------:R-:W-:-:S13]  /*1250*/  ISETP.GE.U32.AND P0, PT, R3, 0xfe, PT ;  /* 0x000000fe0300780c */ /* 0x000fda0003f06070 */
[----:B------:R-:W-:Y:S05]  /*1260*/  @!P0 BRA `(.L_x_21) ;  /* 0x0000000000808947 */ /* 0x000fea0003800000 */
[----:B------:R-:W-:-:S13]  /*1270*/  ISETP.GT.AND P0, PT, R14, 0xfe, PT ;  /* 0x000000fe0e00780c */ /* 0x000fda0003f04270 */
[----:B------:R-:W-:Y:S05]  /*1280*/  @P0 BRA `(.L_x_22) ;  /* 0x00000000006c0947 */ /* 0x000fea0003800000 */
[----:B------:R-:W-:-:S13]  /*1290*/  ISETP.GE.AND P0, PT, R14, 0x1, PT ;  /* 0x000000010e00780c */ /* 0x000fda0003f06270 */
[----:B------:R-:W-:Y:S05]  /*12a0*/  @P0 BRA `(.L_x_23) ;  /* 0x0000000000740947 */ /* 0x000fea0003800000 */
[----:B------:R-:W-:Y:S02]  /*12b0*/  ISETP.GE.AND P0, PT, R14, -0x18, PT ;  /* 0xffffffe80e00780c */ /* 0x000fe40003f06270 */
[----:B------:R-:W-:-:S11]  /*12c0*/  LOP3.LUT R0, R0, 0x80000000, RZ, 0xc0, !PT ;  /* 0x8000000000007812 */ /* 0x000fd600078ec0ff */
[----:B------:R-:W-:Y:S05]  /*12d0*/  @!P0 BRA `(.L_x_23) ;  /* 0x0000000000688947 */ /* 0x000fea0003800000 */
[CCC-:B------:R-:W-:Y:S01]  /*12e0*/  FFMA.RZ R3, R17.reuse, R11.reuse, R10.reuse ;  /* 0x0000000b11037223 */ /* 0x1c0fe2000000c00a */
[C---:B------:R-:W-:Y:S02]  /*12f0*/  VIADD R9, R14.reuse, 0x20 ;  /* 0x000000200e097836 */ /* 0x040fe40000000000 */
[-CC-:B------:R-:W-:Y:S01]  /*1300*/  FFMA.RM R6, R17, R11.reuse, R10.reuse ;  /* 0x0000000b11067223 */ /* 0x180fe2000000400a */
[C---:B------:R-:W-:Y:S02]  /*1310*/  ISETP.NE.AND P2, PT, R14.reuse, RZ, PT ;  /* 0x000000ff0e00720c */ /* 0x040fe40003f45270 */
[----:B------:R-:W-:Y:S01]  /*1320*/  LOP3.LUT R8, R3, 0x7fffff, RZ, 0xc0, !PT ;  /* 0x007fffff03087812 */ /* 0x000fe200078ec0ff */
[----:B------:R-:W-:Y:S01]  /*1330*/  FFMA.RP R3, R17, R11, R10 ;  /* 0x0000000b11037223 */ /* 0x000fe2000000800a */
[----:B------:R-:W-:Y:S02]  /*1340*/  ISETP.NE.AND P1, PT, R14, RZ, PT ;  /* 0x000000ff0e00720c */ /* 0x000fe40003f25270 */
[----:B------:R-:W-:-:S02]  /*1350*/  LOP3.LUT R8, R8, 0x800000, RZ, 0xfc, !PT ;  /* 0x0080000008087812 */ /* 0x000fc400078efcff */
[----:B------:R-:W-:Y:S02]  /*1360*/  IADD3 R10, PT, PT, -R14, RZ, RZ ;  /* 0x000000ff0e0a7210 */ /* 0x000fe40007ffe1ff */
[----:B------:R-:W-:Y:S02]  /*1370*/  SHF.L.U32 R9, R8, R9, RZ ;  /* 0x0000000908097219 */ /* 0x000fe400000006ff */
[----:B------:R-:W-:Y:S02]  /*1380*/  FSETP.NEU.FTZ.AND P0, PT, R3, R6, PT ;  /* 0x000000060300720b */ /* 0x000fe40003f1d000 */
[----:B------:R-:W-:Y:S02]  /*1390*/  SEL R3, R10, RZ, P2 ;  /* 0x000000ff0a037207 */ /* 0x000fe40001000000 */
[----:B------:R-:W-:Y:S02]  /*13a0*/  ISETP.NE.AND P1, PT, R9, RZ, P1 ;  /* 0x000000ff0900720c */ /* 0x000fe40000f25270 */
[----:B------:R-:W-:-:S02]  /*13b0*/  SHF.R.U32.HI R3, RZ, R3, R8 ;  /* 0x00000003ff037219 */ /* 0x000fc40000011608 */
[----:B------:R-:W-:Y:S02]  /*13c0*/  PLOP3.LUT P0, PT, P0, P1, PT, 0xf8, 0x8f ;  /* 0x00000000008f781c */ /* 0x000fe40000703f70 */
[----:B------:R-:W-:Y:S02]  /*13d0*/  SHF.R.U32.HI R9, RZ, 0x1, R3 ;  /* 0x00000001ff097819 */ /* 0x000fe40000011603 */
[----:B------:R-:W-:-:S04]  /*13e0*/  SEL R6, RZ, 0x1, !P0 ;  /* 0x00000001ff067807 */ /* 0x000fc80004000000 */
[----:B------:R-:W-:-:S04]  /*13f0*/  LOP3.LUT R6, R6, 0x1, R9, 0xf8, !PT ;  /* 0x0000000106067812 */ /* 0x000fc800078ef809 */
[----:B------:R-:W-:-:S05]  /*1400*/  LOP3.LUT R6, R6, R3, RZ, 0xc0, !PT ;  /* 0x0000000306067212 */ /* 0x000fca00078ec0ff */
[----:B------:R-:W-:-:S05]  /*1410*/  IMAD.IADD R9, R9, 0x1, R6 ;  /* 0x0000000109097824 */ /* 0x000fca00078e0206 */
[----:B------:R-:W-:Y:S01]  /*1420*/  LOP3.LUT R0, R9, R0, RZ, 0xfc, !PT ;  /* 0x0000000009007212 */ /* 0x000fe200078efcff */
[----:B------:R-:W-:Y:S06]  /*1430*/  BRA `(.L_x_23) ;  /* 0x0000000000107947 */ /* 0x000fec0003800000 */
.L_x_22:
[----:B------:R-:W-:-:S04]  /*1440*/  LOP3.LUT R0, R0, 0x80000000, RZ, 0xc0, !PT ;  /* 0x8000000000007812 */ /* 0x000fc800078ec0ff */
[----:B------:R-:W-:Y:S01]  /*1450*/  LOP3.LUT R0, R0, 0x7f800000, RZ, 0xfc, !PT ;  /* 0x7f80000000007812 */ /* 0x000fe200078efcff */
[----:B------:R-:W-:Y:S06]  /*1460*/  BRA `(.L_x_23) ;  /* 0x0000000000047947 */ /* 0x000fec0003800000 */
.L_x_21:
[----:B------:R-:W-:-:S07]  /*1470*/  IMAD R0, R9, 0x800000, R0 ;  /* 0x0080000009007824 */ /* 0x000fce00078e0200 */
.L_x_23:
[----:B------:R-:W-:Y:S05]  /*1480*/  BSYNC.RECONVERGENT B2 ;  /* 0x0000000000027941 */ /* 0x000fea0003800200 */
.L_x_20:
[----:B------:R-:W-:Y:S05]  /*1490*/  BRA `(.L_x_24) ;  /* 0x0000000000207947 */ /* 0x000fea0003800000 */
.L_x_19:
[----:B------:R-:W-:-:S04]  /*14a0*/  LOP3.LUT R0, R3, 0x80000000, R18, 0x48, !PT ;  /* 0x8000000003007812 */ /* 0x000fc800078e4812 */
[----:B------:R-:W-:Y:S01]  /*14b0*/  LOP3.LUT R0, R0, 0x7f800000, RZ, 0xfc, !PT ;  /* 0x7f80000000007812 */ /* 0x000fe200078efcff */
[----:B------:R-:W-:Y:S06]  /*14c0*/  BRA `(.L_x_24) ;  /* 0x0000000000147947 */ /* 0x000fec0003800000 */
.L_x_18:
[----:B------:R-:W-:Y:S01]  /*14d0*/  LOP3.LUT R0, R3, 0x80000000, R18, 0x48, !PT ;  /* 0x8000000003007812 */ /* 0x000fe200078e4812 */
[----:B------:R-:W-:Y:S06]  /*14e0*/  BRA `(.L_x_24) ;  /* 0x00000000000c7947 */ /* 0x000fec0003800000 */
.L_x_17:
[----:B------:R-:W0:Y:S01]  /*14f0*/  MUFU.RSQ R0, -QNAN ;  /* 0xffc0000000007908 */ /* 0x000e220000001400 */
[----:B------:R-:W-:Y:S05]  /*1500*/  BRA `(.L_x_24) ;  /* 0x0000000000047947 */ /* 0x000fea0003800000 */
.L_x_16:
[----:B------:R-:W-:-:S07]  /*1510*/  FADD.FTZ R0, R18, R3 ;  /* 0x0000000312007221 */ /* 0x000fce0000010000 */
.L_x_24:
[----:B------:R-:W-:Y:S05]  /*1520*/  BSYNC.RECONVERGENT B1 ;  /* 0x0000000000017941 */ /* 0x000fea0003800200 */
.L_x_14:
[----:B------:R-:W-:-:S04]  /*1530*/  IMAD.MOV.U32 R3, RZ, RZ, 0x0 ;  /* 0x00000000ff037424 */ /* 0x000fc800078e00ff */
[----:B0-----:R-:W-:Y:S05]  /*1540*/  RET.REL.NODEC R2 `(_Z12gaussianBlurPhS_iii) ;  /* 0xffffffe802ac7950 */ /* 0x001fea0003c3ffff */
.L_x_25:
        /* <DEDUP_REMOVED lines=11> */
.L_x_39:


//--------------------- .text._Z8contrastPhS_f    --------------------------
	.section	.text._Z8contrastPhS_f,"ax",@progbits
	.align	128
        .global         _Z8contrastPhS_f
        .type           _Z8contrastPhS_f,@function
        .size           _Z8contrastPhS_f,(.L_x_40 - _Z8contrastPhS_f)
        .other          _Z8contrastPhS_f,@"STO_CUDA_ENTRY STV_DEFAULT"
_Z8contrastPhS_f:
.text._Z8contrastPhS_f:
[----:B------:R-:W-:Y:S01]  /*0000*/  LDC R1, c[0x0][0x37c] ;  /* 0x0000df00ff017b82 */ /* 0x000fe20000000800 */
[----:B------:R-:W0:Y:S01]  /*0010*/  S2R R2, SR_CTAID.X ;  /* 0x0000000000027919 */ /* 0x000e220000002500 */
[----:B------:R-:W0:Y:S01]  /*0020*/  LDCU UR4, c[0x0][0x360] ;  /* 0x00006c00ff0477ac */ /* 0x000e220008000800 */
[----:B------:R-:W0:Y:S01]  /*0030*/  S2R R3, SR_TID.X ;  /* 0x0000000000037919 */ /* 0x000e220000002100 */
[----:B------:R-:W1:Y:S01]  /*0040*/  LDCU.64 UR8, c[0x0][0x380] ;  /* 0x00007000ff0877ac */ /* 0x000e620008000a00 */
[----:B------:R-:W2:Y:S01]  /*0050*/  LDCU.64 UR6, c[0x0][0x358] ;  /* 0x00006b00ff0677ac */ /* 0x000ea20008000a00 */
[----:B0-----:R-:W-:-:S04]  /*0060*/  IMAD R2, R2, UR4, R3 ;  /* 0x0000000402027c24 */ /* 0x001fc8000f8e0203 */
[----:B------:R-:W-:-:S05]  /*0070*/  IMAD R2, R2, 0x3, RZ ;  /* 0x0000000302027824 */ /* 0x000fca00078e02ff */
[----:B------:R-:W-:Y:S02]  /*0080*/  SHF.R.S32.HI R3, RZ, 0x1f, R2 ;  /* 0x0000001fff037819 */ /* 0x000fe40000011402 */
[----:B-1----:R-:W-:-:S04]  /*0090*/  IADD3 R14, P0, PT, R2, UR8, RZ ;  /* 0x00000008020e7c10 */ /* 0x002fc8000ff1e0ff */
[----:B------:R-:W-:-:S05]  /*00a0*/  IADD3.X R15, PT, PT, R3, UR9, RZ, P0, !PT ;  /* 0x00000009030f7c10 */ /* 0x000fca00087fe4ff */
[----:B--2---:R-:W2:Y:S01]  /*00b0*/  LDG.E.U8 R0, desc[UR6][R14.64] ;  /* 0x000000060e007981 */ /* 0x004ea2000c1e1100 */
[----:B------:R-:W0:Y:S01]  /*00c0*/  MUFU.RCP64H R5, 255 ;  /* 0x406fe00000057908 */ /* 0x000e220000001800 */
[----:B------:R-:W-:Y:S01]  /*00d0*/  IMAD.MOV.U32 R8, RZ, RZ, 0x0 ;  /* 0x00000000ff087424 */ /* 0x000fe200078e00ff */
[----:B------:R-:W-:Y:S01]  /*00e0*/  UMOV UR4, URZ ;  /* 0x000000ff00047c82 */ /* 0x000fe20008000000 */
[----:B------:R-:W-:Y:S01]  /*00f0*/  IMAD.MOV.U32 R9, RZ, RZ, 0x406fe000 ;  /* 0x406fe000ff097424 */ /* 0x000fe200078e00ff */
[----:B------:R-:W-:Y:S01]  /*0100*/  BSSY.RECONVERGENT B0, `(.L_x_26) ;  /* 0x0000016000007945 */ /* 0x000fe20003800200 */
[----:B------:R-:W-:-:S06]  /*0110*/  IMAD.MOV.U32 R4, RZ, RZ, 0x1 ;  /* 0x00000001ff047424 */ /* 0x000fcc00078e00ff */
[----:B0-----:R-:W-:-:S08]  /*0120*/  DFMA R6, R4, -R8, 1 ;  /* 0x3ff000000406742b */ /* 0x001fd00000000808 */
[----:B------:R-:W-:-:S08]  /*0130*/  DFMA R6, R6, R6, R6 ;  /* 0x000000060606722b */ /* 0x000fd00000000006 */
[----:B------:R-:W-:-:S08]  /*0140*/  DFMA R6, R4, R6, R4 ;  /* 0x000000060406722b */ /* 0x000fd00000000004 */
[----:B------:R-:W-:-:S08]  /*0150*/  DFMA R4, R6, -R8, 1 ;  /* 0x3ff000000604742b */ /* 0x000fd00000000808 */
[----:B------:R-:W-:Y:S01]  /*0160*/  DFMA R4, R6, R4, R6 ;  /* 0x000000040604722b */ /* 0x000fe20000000006 */
[----:B--2---:R-:W0:Y:S07]  /*0170*/  I2F.F64.U16 R8, R0 ;  /* 0x0000000000087312 */ /* 0x004e2e0000101800 */
[----:B0-----:R-:W-:Y:S01]  /*0180*/  DMUL R6, R8, R4 ;  /* 0x0000000408067228 */ /* 0x001fe20000000000 */
[----:B------:R-:W-:-:S07]  /*0190*/  FSETP.GEU.AND P1, PT, |R9|, 6.5827683646048100446e-37, PT ;  /* 0x036000000900780b */ /* 0x000fce0003f2e200 */
[----:B------:R-:W-:-:S08]  /*01a0*/  DFMA R10, R6, -255, R8 ;  /* 0xc06fe000060a782b */ /* 0x000fd00000000008 */
[----:B------:R-:W-:Y:S01]  /*01b0*/  DFMA R6, R4, R10, R6 ;  /* 0x0000000a0406722b */ /* 0x000fe20000000006 */
[----:B------:R-:W-:-:S09]  /*01c0*/  IMAD.MOV.U32 R5, RZ, RZ, 0x406fe000 ;  /* 0x406fe000ff057424 */ /* 0x000fd200078e00ff */
[----:B------:R-:W-:-:S05]  /*01d0*/  FFMA R4, RZ, 3.748046875, R7 ;  /* 0x406fe000ff047823 */ /* 0x000fca0000000007 */
[----:B------:R-:W-:-:S13]  /*01e0*/  FSETP.GT.AND P0, PT, |R4|, 1.469367938527859385e-39, PT ;  /* 0x001000000400780b */ /* 0x000fda0003f04200 */
[----:B------:R-:W-:Y:S05]  /*01f0*/  @P0 BRA P1, `(.L_x_27) ;  /* 0x0000000000180947 */ /* 0x000fea0000800000 */
[----:B------:R-:W-:Y:S01]  /*0200*/  IMAD.MOV.U32 R6, RZ, RZ, R8 ;  /* 0x000000ffff067224 */ /* 0x000fe200078e0008 */
[----:B------:R-:W-:Y:S01]  /*0210*/  MOV R0, 0x240 ;  /* 0x0000024000007802 */ /* 0x000fe20000000f00 */
[----:B------:R-:W-:-:S07]  /*0220*/  IMAD.MOV.U32 R7, RZ, RZ, R9 ;  /* 0x000000ffff077224 */ /* 0x000fce00078e0009 */
[----:B------:R-:W-:Y:S05]  /*0230*/  CALL.REL.NOINC `($__internal_1_$__cuda_sm20_div_rn_f64_full) ;  /* 0x0000000400487944 */ /* 0x000fea0003c00000 */
[----:B------:R-:W-:Y:S02]  /*0240*/  IMAD.MOV.U32 R6, RZ, RZ, R18 ;  /* 0x000000ffff067224 */ /* 0x000fe400078e0012 */
[----:B------:R-:W-:-:S07]  /*0250*/  IMAD.MOV.U32 R7, RZ, RZ, R19 ;  /* 0x000000ffff077224 */ /* 0x000fce00078e0013 */
.L_x_27:
[----:B------:R-:W-:Y:S05]  /*0260*/  BSYNC.RECONVERGENT B0 ;  /* 0x0000000000007941 */ /* 0x000fea0003800200 */
.L_x_26:
[----:B------:R-:W2:Y:S01]  /*0270*/  LDG.E.U8 R0, desc[UR6][R14.64+0x1] ;  /* 0x000001060e007981 */ /* 0x000ea2000c1e1100 */
[----:B------:R-:W0:Y:S01]  /*0280*/  MUFU.RCP64H R9, 255 ;  /* 0x406fe00000097908 */ /* 0x000e220000001800 */
[----:B------:R-:W-:Y:S01]  /*0290*/  IMAD.MOV.U32 R10, RZ, RZ, 0x0 ;  /* 0x00000000ff0a7424 */ /* 0x000fe200078e00ff */
[----:B------:R-:W1:Y:S01]  /*02a0*/  LDCU UR5, c[0x0][0x390] ;  /* 0x00007200ff0577ac */ /* 0x000e620008000800 */
        /* <DEDUP_REMOVED lines=8> */
[----:B-1----:R-:W0:Y:S01]  /*0330*/  F2F.F64.F32 R12, UR5 ;  /* 0x00000005000c7d10 */ /* 0x002e220008201800 */
[----:B------:R-:W-:-:S08]  /*0340*/  DADD R10, R6, -0.5 ;  /* 0xbfe00000060a7429 */ /* 0x000fd00000000000 */
[----:B0-----:R-:W-:-:S06]  /*0350*/  DFMA R10, R10, R12, 0.5 ;  /* 0x3fe000000a0a742b */ /* 0x001fcc000000000c */
[----:B------:R-:W-:Y:S08]  /*0360*/  F2F.F32.F64 R4, R10 ;  /* 0x0000000a00047310 */ /* 0x000ff00000301000 */
[----:B--2---:R-:W0:Y:S02]  /*0370*/  I2F.F64.U16 R8, R0 ;  /* 0x0000000000087312 */ /* 0x004e240000101800 */
[----:B0-----:R-:W-:Y:S01]  /*0380*/  DMUL R16, R20, R8 ;  /* 0x0000000814107228 */ /* 0x001fe20000000000 */
[----:B------:R-:W-:-:S07]  /*0390*/  FSETP.GEU.AND P1, PT, |R9|, 6.5827683646048100446e-37, PT ;  /* 0x036000000900780b */ /* 0x000fce0003f2e200 */
[----:B------:R-:W-:-:S08]  /*03a0*/  DFMA R18, R16, -255, R8 ;  /* 0xc06fe0001012782b */ /* 0x000fd00000000008 */
[----:B------:R-:W-:-:S10]  /*03b0*/  DFMA R6, R20, R18, R16 ;  /* 0x000000121406722b */ /* 0x000fd40000000010 */
[----:B------:R-:W-:-:S05]  /*03c0*/  FFMA R16, RZ, 3.748046875, R7 ;  /* 0x406fe000ff107823 */ /* 0x000fca0000000007 */
[----:B------:R-:W-:-:S13]  /*03d0*/  FSETP.GT.AND P0, PT, |R16|, 1.469367938527859385e-39, PT ;  /* 0x001000001000780b */ /* 0x000fda0003f04200 */
[----:B------:R-:W-:Y:S05]  /*03e0*/  @P0 BRA P1, `(.L_x_29) ;  /* 0x0000000000180947 */ /* 0x000fea0000800000 */
[----:B------:R-:W-:Y:S01]  /*03f0*/  MOV R6, R8 ;  /* 0x0000000800067202 */ /* 0x000fe20000000f00 */
[----:B------:R-:W-:Y:S01]  /*0400*/  IMAD.MOV.U32 R7, RZ, RZ, R9 ;  /* 0x000000ffff077224 */ /* 0x000fe200078e0009 */
[----:B------:R-:W-:-:S07]  /*0410*/  MOV R0, 0x430 ;  /* 0x0000043000007802 */ /* 0x000fce0000000f00 */
[----:B------:R-:W-:Y:S05]  /*0420*/  CALL.REL.NOINC `($__internal_1_$__cuda_sm20_div_rn_f64_full) ;  /* 0x0000000000cc7944 */ /* 0x000fea0003c00000 */
[----:B------:R-:W-:Y:S02]  /*0430*/  IMAD.MOV.U32 R6, RZ, RZ, R18 ;  /* 0x000000ffff067224 */ /* 0x000fe400078e0012 */
[----:B------:R-:W-:-:S07]  /*0440*/  IMAD.MOV.U32 R7, RZ, RZ, R19 ;  /* 0x000000ffff077224 */ /* 0x000fce00078e0013 */
.L_x_29:
[----:B------:R-:W-:Y:S05]  /*0450*/  BSYNC.RECONVERGENT B0 ;  /* 0x0000000000007941 */ /* 0x000fea0003800200 */
.L_x_28:
[----:B------:R-:W2:Y:S01]  /*0460*/  LDG.E.U8 R0, desc[UR6][R14.64+0x2] ;  /* 0x000002060e007981 */ /* 0x000ea2000c1e1100 */
[----:B------:R-:W0:Y:S01]  /*0470*/  MUFU.RCP64H R9, 255 ;  /* 0x406fe00000097908 */ /* 0x000e220000001800 */
[----:B------:R-:W-:Y:S01]  /*0480*/  IMAD.MOV.U32 R10, RZ, RZ, 0x0 ;  /* 0x00000000ff0a7424 */ /* 0x000fe200078e00ff */
[----:B------:R-:W-:Y:S01]  /*0490*/  BSSY.RECONVERGENT B0, `(.L_x_30) ;  /* 0x0000019000007945 */ /* 0x000fe20003800200 */
[----:B------:R-:W-:Y:S02]  /*04a0*/  IMAD.MOV.U32 R11, RZ, RZ, 0x406fe000 ;  /* 0x406fe000ff0b7424 */ /* 0x000fe400078e00ff */
[----:B------:R-:W-:-:S06]  /*04b0*/  IMAD.MOV.U32 R8, RZ, RZ, 0x1 ;  /* 0x00000001ff087424 */ /* 0x000fcc00078e00ff */
[----:B0-----:R-:W-:-:S08]  /*04c0*/  DFMA R16, R8, -R10, 1 ;  /* 0x3ff000000810742b */ /* 0x001fd0000000080a */
[----:B------:R-:W-:-:S08]  /*04d0*/  DFMA R16, R16, R16, R16 ;  /* 0x000000101010722b */ /* 0x000fd00000000010 */
[----:B------:R-:W-:-:S08]  /*04e0*/  DFMA R16, R8, R16, R8 ;  /* 0x000000100810722b */ /* 0x000fd00000000008 */
[----:B------:R-:W-:-:S08]  /*04f0*/  DFMA R10, R16, -R10, 1 ;  /* 0x3ff00000100a742b */ /* 0x000fd0000000080a */
[----:B------:R-:W-:Y:S02]  /*0500*/  DFMA R18, R16, R10, R16 ;  /* 0x0000000a1012722b */ /* 0x000fe40000000010 */
[----:B------:R-:W-:-:S08]  /*0510*/  DADD R10, R6, -0.5 ;  /* 0xbfe00000060a7429 */ /* 0x000fd00000000000 */
[----:B------:R-:W-:Y:S01]  /*0520*/  DFMA R10, R12, R10, 0.5 ;  /* 0x3fe000000c0a742b */ /* 0x000fe2000000000a */
[----:B--2---:R-:W0:Y:S02]  /*0530*/  I2F.F64.U16 R8, R0 ;  /* 0x0000000000087312 */ /* 0x004e240000101800 */
[----:B0-----:R-:W-:Y:S01]  /*0540*/  DMUL R16, R18, R8 ;  /* 0x0000000812107228 */ /* 0x001fe20000000000 */
[----:B------:R-:W-:-:S07]  /*0550*/  FSETP.GEU.AND P1, PT, |R9|, 6.5827683646048100446e-37, PT ;  /* 0x036000000900780b */ /* 0x000fce0003f2e200 */
[----:B------:R-:W-:-:S08]  /*0560*/  DFMA R14, R16, -255, R8 ;  /* 0xc06fe000100e782b */ /* 0x000fd00000000008 */
[----:B------:R-:W-:Y:S02]  /*0570*/  DFMA R6, R18, R14, R16 ;  /* 0x0000000e1206722b */ /* 0x000fe40000000010 */
[----:B------:R0:W1:Y:S08]  /*0580*/  F2F.F32.F64 R14, R10 ;  /* 0x0000000a000e7310 */ /* 0x0000700000301000 */
[----:B------:R-:W-:-:S05]  /*0590*/  FFMA R15, RZ, 3.748046875, R7 ;  /* 0x406fe000ff0f7823 */ /* 0x000fca0000000007 */
[----:B------:R-:W-:-:S13]  /*05a0*/  FSETP.GT.AND P0, PT, |R15|, 1.469367938527859385e-39, PT ;  /* 0x001000000f00780b */ /* 0x000fda0003f04200 */
[----:B01----:R-:W-:Y:S05]  /*05b0*/  @P0 BRA P1, `(.L_x_31) ;  /* 0x0000000000180947 */ /* 0x003fea0000800000 */
[----:B------:R-:W-:Y:S01]  /*05c0*/  IMAD.MOV.U32 R6, RZ, RZ, R8 ;  /* 0x000000ffff067224 */ /* 0x000fe200078e0008 */
[----:B------:R-:W-:Y:S01]  /*05d0*/  MOV R0, 0x600 ;  /* 0x0000060000007802 */ /* 0x000fe20000000f00 */
[----:B------:R-:W-:-:S07]  /*05e0*/  IMAD.MOV.U32 R7, RZ, RZ, R9 ;  /* 0x000000ffff077224 */ /* 0x000fce00078e0009 */
[----:B------:R-:W-:Y:S05]  /*05f0*/  CALL.REL.NOINC `($__internal_1_$__cuda_sm20_div_rn_f64_full) ;  /* 0x0000000000587944 */ /* 0x000fea0003c00000 */
[----:B------:R-:W-:Y:S01]  /*0600*/  IMAD.MOV.U32 R6, RZ, RZ, R18 ;  /* 0x000000ffff067224 */ /* 0x000fe200078e0012 */
[----:B------:R-:W-:-:S07]  /*0610*/  MOV R7, R19 ;  /* 0x0000001300077202 */ /* 0x000fce0000000f00 */
.L_x_31:
[----:B------:R-:W-:Y:S05]  /*0620*/  BSYNC.RECONVERGENT B0 ;  /* 0x0000000000007941 */ /* 0x000fea0003800200 */
.L_x_30:
[----:B------:R-:W-:Y:S01]  /*0630*/  DADD R6, R6, -0.5 ;  /* 0xbfe0000006067429 */ /* 0x000fe20000000000 */
[----:B------:R-:W0:Y:S01]  /*0640*/  LDCU.64 UR8, c[0x0][0x388] ;  /* 0x00007100ff0877ac */ /* 0x000e220008000a00 */
[----:B------:R-:W-:Y:S01]  /*0650*/  FADD.SAT R4, RZ, R4 ;  /* 0x00000004ff047221 */ /* 0x000fe20000002000 */
[----:B------:R-:W-:-:S03]  /*0660*/  FADD.SAT R14, RZ, R14 ;  /* 0x0000000eff0e7221 */ /* 0x000fc60000002000 */
[----:B------:R-:W-:Y:S01]  /*0670*/  FMUL R4, R4, 255 ;  /* 0x437f000004047820 */ /* 0x000fe20000400000 */
[----:B------:R-:W-:Y:S01]  /*0680*/  FMUL R14, R14, 255 ;  /* 0x437f00000e0e7820 */ /* 0x000fe20000400000 */
[----:B------:R-:W-:Y:S02]  /*0690*/  DFMA R6, R12, R6, 0.5 ;  /* 0x3fe000000c06742b */ /* 0x000fe40000000006 */
[----:B------:R-:W1:Y:S08]  /*06a0*/  F2I.U32.TRUNC.NTZ R5, R4 ;  /* 0x0000000400057305 */ /* 0x000e70000020f000 */
[----:B------:R-:W2:Y:S01]  /*06b0*/  F2F.F32.F64 R6, R6 ;  /* 0x0000000600067310 */ /* 0x000ea20000301000 */
[----:B0-----:R-:W-:-:S04]  /*06c0*/  IADD3 R2, P0, PT, R2, UR8, RZ ;  /* 0x0000000802027c10 */ /* 0x001fc8000ff1e0ff */
[----:B------:R-:W-:-:S03]  /*06d0*/  IADD3.X R3, PT, PT, R3, UR9, RZ, P0, !PT ;  /* 0x0000000903037c10 */ /* 0x000fc600087fe4ff */
[----:B------:R-:W0:Y:S02]  /*06e0*/  F2I.U32.TRUNC.NTZ R9, R14 ;  /* 0x0000000e00097305 */ /* 0x000e24000020f000 */
[----:B-1----:R-:W-:Y:S01]  /*06f0*/  STG.E.U8 desc[UR6][R2.64], R5 ;  /* 0x0000000502007986 */ /* 0x002fe2000c101106 */
[----:B--2---:R-:W-:-:S04]  /*0700*/  FADD.SAT R0, RZ, R6 ;  /* 0x00000006ff007221 */ /* 0x004fc80000002000 */
[----:B------:R-:W-:-:S04]  /*0710*/  FMUL R0, R0, 255 ;  /* 0x437f000000007820 */ /* 0x000fc80000400000 */
[----:B------:R-:W1:Y:S01]  /*0720*/  F2I.U32.TRUNC.NTZ R11, R0 ;  /* 0x00000000000b7305 */ /* 0x000e62000020f000 */
[----:B0-----:R-:W-:Y:S04]  /*0730*/  STG.E.U8 desc[UR6][R2.64+0x1], R9 ;  /* 0x0000010902007986 */ /* 0x001fe8000c101106 */
[----:B-1----:R-:W-:Y:S01]  /*0740*/  STG.E.U8 desc[UR6][R2.64+0x2], R11 ;  /* 0x0000020b02007986 */ /* 0x002fe2000c101106 */
[----:B------:R-:W-:Y:S05]  /*0750*/  EXIT ;  /* 0x000000000000794d */ /* 0x000fea0003800000 */
        .weak           $__internal_1_$__cuda_sm20_div_rn_f64_full
        .type           $__internal_1_$__cuda_sm20_div_rn_f64_full,@function
        .size           $__internal_1_$__cuda_sm20_div_rn_f64_full,(.L_x_40 - $__internal_1_$__cuda_sm20_div_rn_f64_full)
$__internal_1_$__cuda_sm20_div_rn_f64_full:
[C---:B------:R-:W-:Y:S01]  /*0760*/  FSETP.GEU.AND P0, PT, |R5|.reuse, 1.469367938527859385e-39, PT ;  /* 0x001000000500780b */ /* 0x040fe20003f0e200 */
[----:B------:R-:W-:Y:S01]  /*0770*/  IMAD.U32 R8, RZ, RZ, UR4 ;  /* 0x00000004ff087e24 */ /* 0x000fe2000f8e00ff */
[----:B------:R-:W-:Y:S01]  /*0780*/  LOP3.LUT R9, R5, 0x800fffff, RZ, 0xc0, !PT ;  /* 0x800fffff05097812 */ /* 0x000fe200078ec0ff */
[----:B------:R-:W-:Y:S01]  /*0790*/  IMAD.U32 R10, RZ, RZ, UR4 ;  /* 0x00000004ff0a7e24 */ /* 0x000fe2000f8e00ff */
[----:B------:R-:W-:Y:S01]  /*07a0*/  FSETP.GEU.AND P2, PT, |R7|, 1.469367938527859385e-39, PT ;  /* 0x001000000700780b */ /* 0x000fe20003f4e200 */
[----:B------:R-:W-:Y:S01]  /*07b0*/  IMAD.MOV.U32 R16, RZ, RZ, 0x1 ;  /* 0x00000001ff107424 */ /* 0x000fe200078e00ff */
[----:B------:R-:W-:Y:S01]  /*07c0*/  LOP3.LUT R11, R9, 0x3ff00000, RZ, 0xfc, !PT ;  /* 0x3ff00000090b7812 */ /* 0x000fe200078efcff */
[----:B------:R-:W-:Y:S01]  /*07d0*/  IMAD.MOV.U32 R9, RZ, RZ, R5 ;  /* 0x000000ffff097224 */ /* 0x000fe200078e0005 */
[----:B------:R-:W-:Y:S01]  /*07e0*/  LOP3.LUT R24, R7, 0x7ff00000, RZ, 0xc0, !PT ;  /* 0x7ff0000007187812 */ /* 0x000fe200078ec0ff */
[----:B------:R-:W-:Y:S01]  /*07f0*/  IMAD.MOV.U32 R25, RZ, RZ, 0x1ca00000 ;  /* 0x1ca00000ff197424 */ /* 0x000fe200078e00ff */
[----:B------:R-:W-:Y:S01]  /*0800*/  LOP3.LUT R27, R5, 0x7ff00000, RZ, 0xc0, !PT ;  /* 0x7ff00000051b7812 */ /* 0x000fe200078ec0ff */
[----:B------:R-:W-:Y:S02]  /*0810*/  BSSY.RECONVERGENT B1, `(.L_x_32) ;  /* 0x000004e000017945 */ /* 0x000fe40003800200 */
[----:B------:R-:W-:Y:S01]  /*0820*/  @!P0 DMUL R10, R8, 8.98846567431157953865e+307 ;  /* 0x7fe00000080a8828 */ /* 0x000fe20000000000 */
[----:B------:R-:W-:-:S03]  /*0830*/  ISETP.GE.U32.AND P1, PT, R24, R27, PT ;  /* 0x0000001b1800720c */ /* 0x000fc60003f26070 */
[----:B------:R-:W-:Y:S02]  /*0840*/  @!P2 LOP3.LUT R19, R9, 0x7ff00000, RZ, 0xc0, !PT ;  /* 0x7ff000000913a812 */ /* 0x000fe400078ec0ff */
[----:B------:R-:W0:Y:S02]  /*0850*/  MUFU.RCP64H R17, R11 ;  /* 0x0000000b00117308 */ /* 0x000e240000001800 */
[----:B------:R-:W-:Y:S02]  /*0860*/  @!P2 ISETP.GE.U32.AND P3, PT, R24, R19, PT ;  /* 0x000000131800a20c */ /* 0x000fe40003f66070 */
[----:B------:R-:W-:Y:S02]  /*0870*/  @!P0 LOP3.LUT R27, R11, 0x7ff00000, RZ, 0xc0, !PT ;  /* 0x7ff000000b1b8812 */ /* 0x000fe400078ec0ff */
[----:B------:R-:W-:-:S04]  /*0880*/  @!P2 SEL R19, R25, 0x63400000, !P3 ;  /* 0x634000001913a807 */ /* 0x000fc80005800000 */
[----:B------:R-:W-:-:S04]  /*0890*/  @!P2 LOP3.LUT R22, R19, 0x80000000, R7, 0xf8, !PT ;  /* 0x800000001316a812 */ /* 0x000fc800078ef807 */
[----:B------:R-:W-:Y:S01]  /*08a0*/  @!P2 LOP3.LUT R23, R22, 0x100000, RZ, 0xfc, !PT ;  /* 0x001000001617a812 */ /* 0x000fe200078efcff */
[----:B------:R-:W-:Y:S01]  /*08b0*/  @!P2 IMAD.MOV.U32 R22, RZ, RZ, RZ ;  /* 0x000000ffff16a224 */ /* 0x000fe200078e00ff */
[----:B0-----:R-:W-:-:S08]  /*08c0*/  DFMA R20, R16, -R10, 1 ;  /* 0x3ff000001014742b */ /* 0x001fd0000000080a */
[----:B------:R-:W-:-:S08]  /*08d0*/  DFMA R20, R20, R20, R20 ;  /* 0x000000141414722b */ /* 0x000fd00000000014 */
[----:B------:R-:W-:Y:S01]  /*08e0*/  DFMA R20, R16, R20, R16 ;  /* 0x000000141014722b */ /* 0x000fe20000000010 */
[----:B------:R-:W-:Y:S01]  /*08f0*/  SEL R17, R25, 0x63400000, !P1 ;  /* 0x6340000019117807 */ /* 0x000fe20004800000 */
[----:B------:R-:W-:-:S03]  /*0900*/  IMAD.MOV.U32 R16, RZ, RZ, R6 ;  /* 0x000000ffff107224 */ /* 0x000fc600078e0006 */
[----:B------:R-:W-:-:S03]  /*0910*/  LOP3.LUT R17, R17, 0x800fffff, R7, 0xf8, !PT ;  /* 0x800fffff11117812 */ /* 0x000fc600078ef807 */
[----:B------:R-:W-:-:S03]  /*0920*/  DFMA R18, R20, -R10, 1 ;  /* 0x3ff000001412742b */ /* 0x000fc6000000080a */
[----:B------:R-:W-:-:S05]  /*0930*/  @!P2 DFMA R16, R16, 2, -R22 ;  /* 0x400000001010a82b */ /* 0x000fca0000000816 */
[----:B------:R-:W-:-:S08]  /*0940*/  DFMA R18, R20, R18, R20 ;  /* 0x000000121412722b */ /* 0x000fd00000000014 */
[----:B------:R-:W-:-:S08]  /*0950*/  DMUL R20, R18, R16 ;  /* 0x0000001012147228 */ /* 0x000fd00000000000 */
[----:B------:R-:W-:-:S08]  /*0960*/  DFMA R22, R20, -R10, R16 ;  /* 0x8000000a1416722b */ /* 0x000fd00000000010 */
[----:B------:R-:W-:Y:S01]  /*0970*/  DFMA R22, R18, R22, R20 ;  /* 0x000000161216722b */ /* 0x000fe20000000014 */
[----:B------:R-:W-:Y:S01]  /*0980*/  IMAD.MOV.U32 R20, RZ, RZ, R24 ;  /* 0x000000ffff147224 */ /* 0x000fe200078e0018 */
[----:B------:R-:W-:Y:S01]  /*0990*/  @!P2 LOP3.LUT R20, R17, 0x7ff00000, RZ, 0xc0, !PT ;  /* 0x7ff000001114a812 */ /* 0x000fe200078ec0ff */
[----:B------:R-:W-:-:S03]  /*09a0*/  VIADD R19, R27, 0xffffffff ;  /* 0xffffffff1b137836 */ /* 0x000fc60000000000 */
[----:B------:R-:W-:-:S04]  /*09b0*/  IADD3 R18, PT, PT, R20, -0x1, RZ ;  /* 0xffffffff14127810 */ /* 0x000fc80007ffe0ff */
[----:B------:R-:W-:-:S04]  /*09c0*/  ISETP.GT.U32.AND P0, PT, R18, 0x7feffffe, PT ;  /* 0x7feffffe1200780c */ /* 0x000fc80003f04070 */
[----:B------:R-:W-:-:S13]  /*09d0*/  ISETP.GT.U32.OR P0, PT, R19, 0x7feffffe, P0 ;  /* 0x7feffffe1300780c */ /* 0x000fda0000704470 */
[----:B------:R-:W-:Y:S05]  /*09e0*/  @P0 BRA `(.L_x_33) ;  /* 0x00000000006c0947 */ /* 0x000fea0003800000 */
[----:B------:R-:W-:-:S04]  /*09f0*/  LOP3.LUT R7, R9, 0x7ff00000, RZ, 0xc0, !PT ;  /* 0x7ff0000009077812 */ /* 0x000fc800078ec0ff */
[CC--:B------:R-:W-:Y:S02]  /*0a00*/  VIADDMNMX R6, R24.reuse, -R7.reuse, 0xb9600000, !PT ;  /* 0xb960000018067446 */ /* 0x0c0fe40007800907 */
[----:B------:R-:W-:Y:S02]  /*0a10*/  ISETP.GE.U32.AND P0, PT, R24, R7, PT ;  /* 0x000000071800720c */ /* 0x000fe40003f06070 */
[----:B------:R-:W-:Y:S02]  /*0a20*/  VIMNMX R6, PT, PT, R6, 0x46a00000, PT ;  /* 0x46a0000006067848 */ /* 0x000fe40003fe0100 */
[----:B------:R-:W-:-:S05]  /*0a30*/  SEL R25, R25, 0x63400000, !P0 ;  /* 0x6340000019197807 */ /* 0x000fca0004000000 */
[----:B------:R-:W-:Y:S02]  /*0a40*/  IMAD.IADD R20, R6, 0x1, -R25 ;  /* 0x0000000106147824 */ /* 0x000fe400078e0a19 */
[----:B------:R-:W-:Y:S02]  /*0a50*/  IMAD.MOV.U32 R6, RZ, RZ, RZ ;  /* 0x000000ffff067224 */ /* 0x000fe400078e00ff */
[----:B------:R-:W-:-:S06]  /*0a60*/  VIADD R7, R20, 0x7fe00000 ;  /* 0x7fe0000014077836 */ /* 0x000fcc0000000000 */
[----:B------:R-:W-:-:S10]  /*0a70*/  DMUL R18, R22, R6 ;  /* 0x0000000616127228 */ /* 0x000fd40000000000 */
[----:B------:R-:W-:-:S13]  /*0a80*/  FSETP.GTU.AND P0, PT, |R19|, 1.469367938527859385e-39, PT ;  /* 0x001000001300780b */ /* 0x000fda0003f0c200 */
[----:B------:R-:W-:Y:S05]  /*0a90*/  @P0 BRA `(.L_x_34) ;  /* 0x0000000000940947 */ /* 0x000fea0003800000 */
[----:B------:R-:W-:Y:S01]  /*0aa0*/  DFMA R10, R22, -R10, R16 ;  /* 0x8000000a160a722b */ /* 0x000fe20000000010 */
[----:B------:R-:W-:-:S09]  /*0ab0*/  IMAD.MOV.U32 R6, RZ, RZ, RZ ;  /* 0x000000ffff067224 */ /* 0x000fd200078e00ff */
[C---:B------:R-:W-:Y:S02]  /*0ac0*/  FSETP.NEU.AND P0, PT, R11.reuse, RZ, PT ;  /* 0x000000ff0b00720b */ /* 0x040fe40003f0d000 */
[----:B------:R-:W-:-:S04]  /*0ad0*/  LOP3.LUT R17, R11, 0x80000000, R9, 0x48, !PT ;  /* 0x800000000b117812 */ /* 0x000fc800078e4809 */
[----:B------:R-:W-:-:S07]  /*0ae0*/  LOP3.LUT R7, R17, R7, RZ, 0xfc, !PT ;  /* 0x0000000711077212 */ /* 0x000fce00078efcff */
[----:B------:R-:W-:Y:S05]  /*0af0*/  @!P0 BRA `(.L_x_34) ;  /* 0x00000000007c8947 */ /* 0x000fea0003800000 */
[----:B------:R-:W-:Y:S01]  /*0b00*/  IMAD.MOV R9, RZ, RZ, -R20 ;  /* 0x000000ffff097224 */ /* 0x000fe200078e0a14 */
[----:B------:R-:W-:Y:S01]  /*0b10*/  DMUL.RP R6, R22, R6 ;  /* 0x0000000616067228 */ /* 0x000fe20000008000 */
[----:B------:R-:W-:-:S06]  /*0b20*/  IMAD.MOV.U32 R8, RZ, RZ, RZ ;  /* 0x000000ffff087224 */ /* 0x000fcc00078e00ff */
[----:B------:R-:W-:-:S03]  /*0b30*/  DFMA R8, R18, -R8, R22 ;  /* 0x800000081208722b */ /* 0x000fc60000000016 */
[----:B------:R-:W-:-:S03]  /*0b40*/  LOP3.LUT R17, R7, R17, RZ, 0x3c, !PT ;  /* 0x0000001107117212 */ /* 0x000fc600078e3cff */
[----:B------:R-:W-:-:S04]  /*0b50*/  IADD3 R8, PT, PT, -R20, -0x43300000, RZ ;  /* 0xbcd0000014087810 */ /* 0x000fc80007ffe1ff */
[----:B------:R-:W-:-:S04]  /*0b60*/  FSETP.NEU.AND P0, PT, |R9|, R8, PT ;  /* 0x000000080900720b */ /* 0x000fc80003f0d200 */
[----:B------:R-:W-:Y:S02]  /*0b70*/  FSEL R18, R6, R18, !P0 ;  /* 0x0000001206127208 */ /* 0x000fe40004000000 */
[----:B------:R-:W-:Y:S01]  /*0b80*/  FSEL R19, R17, R19, !P0 ;  /* 0x0000001311137208 */ /* 0x000fe20004000000 */
[----:B------:R-:W-:Y:S06]  /*0b90*/  BRA `(.L_x_34) ;  /* 0x0000000000547947 */ /* 0x000fec0003800000 */
.L_x_33:
[----:B------:R-:W-:-:S14]  /*0ba0*/  DSETP.NAN.AND P0, PT, R6, R6, PT ;  /* 0x000000060600722a */ /* 0x000fdc0003f08000 */
[----:B------:R-:W-:Y:S05]  /*0bb0*/  @P0 BRA `(.L_x_35) ;  /* 0x0000000000440947 */ /* 0x000fea0003800000 */
[----:B------:R-:W-:-:S14]  /*0bc0*/  DSETP.NAN.AND P0, PT, R8, R8, PT ;  /* 0x000000080800722a */ /* 0x000fdc0003f08000 */
[----:B------:R-:W-:Y:S05]  /*0bd0*/  @P0 BRA `(.L_x_36) ;  /* 0x0000000000300947 */ /* 0x000fea0003800000 */
[----:B------:R-:W-:Y:S01]  /*0be0*/  ISETP.NE.AND P0, PT, R20, R27, PT ;  /* 0x0000001b1400720c */ /* 0x000fe20003f05270 */
[----:B------:R-:W-:Y:S01]  /*0bf0*/  IMAD.MOV.U32 R18, RZ, RZ, 0x0 ;  /* 0x00000000ff127424 */ /* 0x000fe200078e00ff */
[----:B------:R-:W-:-:S11]  /*0c00*/  MOV R19, 0xfff80000 ;  /* 0xfff8000000137802 */ /* 0x000fd60000000f00 */
[----:B------:R-:W-:Y:S05]  /*0c10*/  @!P0 BRA `(.L_x_34) ;  /* 0x0000000000348947 */ /* 0x000fea0003800000 */
[----:B------:R-:W-:Y:S02]  /*0c20*/  ISETP.NE.AND P0, PT, R20, 0x7ff00000, PT ;  /* 0x7ff000001400780c */ /* 0x000fe40003f05270 */
[----:B------:R-:W-:Y:S02]  /*0c30*/  LOP3.LUT R19, R7, 0x80000000, R9, 0x48, !PT ;  /* 0x8000000007137812 */ /* 0x000fe400078e4809 */
[----:B------:R-:W-:-:S13]  /*0c40*/  ISETP.EQ.OR P0, PT, R27, RZ, !P0 ;  /* 0x000000ff1b00720c */ /* 0x000fda0004702670 */
[----:B------:R-:W-:Y:S01]  /*0c50*/  @P0 LOP3.LUT R6, R19, 0x7ff00000, RZ, 0xfc, !PT ;  /* 0x7ff0000013060812 */ /* 0x000fe200078efcff */
[----:B------:R-:W-:Y:S02]  /*0c60*/  @!P0 IMAD.MOV.U32 R18, RZ, RZ, RZ ;  /* 0x000000ffff128224 */ /* 0x000fe400078e00ff */
[----:B------:R-:W-:Y:S02]  /*0c70*/  @P0 IMAD.MOV.U32 R18, RZ, RZ, RZ ;  /* 0x000000ffff120224 */ /* 0x000fe400078e00ff */
[----:B------:R-:W-:Y:S01]  /*0c80*/  @P0 IMAD.MOV.U32 R19, RZ, RZ, R6 ;  /* 0x000000ffff130224 */ /* 0x000fe200078e0006 */
[----:B------:R-:W-:Y:S06]  /*0c90*/  BRA `(.L_x_34) ;  /* 0x0000000000147947 */ /* 0x000fec0003800000 */
.L_x_36:
[----:B------:R-:W-:Y:S01]  /*0ca0*/  LOP3.LUT R19, R9, 0x80000, RZ, 0xfc, !PT ;  /* 0x0008000009137812 */ /* 0x000fe200078efcff */
[----:B------:R-:W-:Y:S01]  /*0cb0*/  IMAD.MOV.U32 R18, RZ, RZ, R8 ;  /* 0x000000ffff127224 */ /* 0x000fe200078e0008 */
[----:B------:R-:W-:Y:S06]  /*0cc0*/  BRA `(.L_x_34) ;  /* 0x0000000000087947 */ /* 0x000fec0003800000 */
.L_x_35:
[----:B------:R-:W-:Y:S01]  /*0cd0*/  LOP3.LUT R19, R7, 0x80000, RZ, 0xfc, !PT ;  /* 0x0008000007137812 */ /* 0x000fe200078efcff */
[----:B------:R-:W-:-:S07]  /*0ce0*/  IMAD.MOV.U32 R18, RZ, RZ, R6 ;  /* 0x000000ffff127224 */ /* 0x000fce00078e0006 */
.L_x_34:
[----:B------:R-:W-:Y:S05]  /*0cf0*/  BSYNC.RECONVERGENT B1 ;  /* 0x0000000000017941 */ /* 0x000fea0003800200 */
.L_x_32:
[----:B------:R-:W-:Y:S02]  /*0d00*/  IMAD.MOV.U32 R6, RZ, RZ, R0 ;  /* 0x000000ffff067224 */ /* 0x000fe400078e0000 */
[----:B------:R-:W-:-:S04]  /*0d10*/  IMAD.MOV.U32 R7, RZ, RZ, 0x0 ;  /* 0x00000000ff077424 */ /* 0x000fc800078e00ff */
[----:B------:R-:W-:Y:S05]  /*0d20*/  RET.REL.NODEC R6 `(_Z8contrastPhS_f) ;  /* 0xfffffff006b47950 */ /* 0x000fea0003c3ffff */
.L_x_37:
        /* <DEDUP_REMOVED lines=13> */
.L_x_40:


//--------------------- .text._Z10brightnessPhS_i --------------------------
	.section	.text._Z10brightnessPhS_i,"ax",@progbits
	.align	128
        .global         _Z10brightnessPhS_i
        .type           _Z10brightnessPhS_i,@function
        .size           _Z10brightnessPhS_i,(.L_x_44 - _Z10brightnessPhS_i)
        .other          _Z10brightnessPhS_i,@"STO_CUDA_ENTRY STV_DEFAULT"
_Z10brightnessPhS_i:
.text._Z10brightnessPhS_i:
[----:B------:R-:W-:Y:S01]  /*0000*/  LDC R1, c[0x0][0x37c] ;  /* 0x0000df00ff017b82 */ /* 0x000fe20000000800 */
[----:B------:R-:W0:Y:S01]  /*0010*/  S2R R0, SR_CTAID.X ;  /* 0x0000000000007919 */ /* 0x000e220000002500 */
[----:B------:R-:W0:Y:S01]  /*0020*/  LDCU UR4, c[0x0][0x360] ;  /* 0x00006c00ff0477ac */ /* 0x000e220008000800 */
[----:B------:R-:W0:Y:S01]  /*0030*/  S2R R3, SR_TID.X ;  /* 0x0000000000037919 */ /* 0x000e220000002100 */
[----:B------:R-:W1:Y:S01]  /*0040*/  LDCU.128 UR8, c[0x0][0x380] ;  /* 0x00007000ff0877ac */ /* 0x000e620008000c00 */
[----:B------:R-:W2:Y:S01]  /*0050*/  LDCU UR6, c[0x0][0x390] ;  /* 0x00007200ff0677ac */ /* 0x000ea20008000800 */
[----:B0-----:R-:W-:Y:S01]  /*0060*/  IMAD R0, R0, UR4, R3 ;  /* 0x0000000400007c24 */ /* 0x001fe2000f8e0203 */
[----:B------:R-:W0:Y:S03]  /*0070*/  LDCU.64 UR4, c[0x0][0x358] ;  /* 0x00006b00ff0477ac */ /* 0x000e260008000a00 */
[----:B------:R-:W-:-:S05]  /*0080*/  IMAD R0, R0, 0x3, RZ ;  /* 0x0000000300007824 */ /* 0x000fca00078e02ff */
[----:B-1----:R-:W-:Y:S02]  /*0090*/  IADD3 R2, P0, PT, R0, UR8, RZ ;  /* 0x0000000800027c10 */ /* 0x002fe4000ff1e0ff */
[----:B------:R-:W-:-:S04]  /*00a0*/  SHF.R.S32.HI R9, RZ, 0x1f, R0 ;  /* 0x0000001fff097819 */ /* 0x000fc80000011400 */
[----:B------:R-:W-:-:S05]  /*00b0*/  IADD3.X R3, PT, PT, R9, UR9, RZ, P0, !PT ;  /* 0x0000000909037c10 */ /* 0x000fca00087fe4ff */
[----:B0-----:R-:W2:Y:S04]  /*00c0*/  LDG.E.U8 R5, desc[UR4][R2.64] ;  /* 0x0000000402057981 */ /* 0x001ea8000c1e1100 */
[----:B------:R-:W3:Y:S04]  /*00d0*/  LDG.E.U8 R6, desc[UR4][R2.64+0x1] ;  /* 0x0000010402067981 */ /* 0x000ee8000c1e1100 */
[----:B------:R-:W4:Y:S01]  /*00e0*/  LDG.E.U8 R7, desc[UR4][R2.64+0x2] ;  /* 0x0000020402077981 */ /* 0x000f22000c1e1100 */
[----:B------:R-:W-:Y:S02]  /*00f0*/  IADD3 R4, P0, PT, R0, UR10, RZ ;  /* 0x0000000a00047c10 */ /* 0x000fe4000ff1e0ff */
[----:B--2---:R-:W-:-:S02]  /*0100*/  VIADDMNMX R0, R5, UR6, RZ, !PT ;  /* 0x0000000605007c46 */ /* 0x004fc4000f8001ff */
[----:B------:R-:W-:Y:S02]  /*0110*/  IADD3.X R5, PT, PT, R9, UR11, RZ, P0, !PT ;  /* 0x0000000b09057c10 */ /* 0x000fe400087fe4ff */
[----:B---3--:R-:W-:Y:S02]  /*0120*/  VIADDMNMX R6, R6, UR6, RZ, !PT ;  /* 0x0000000606067c46 */ /* 0x008fe4000f8001ff */
[----:B----4-:R-:W-:Y:S02]  /*0130*/  VIADDMNMX R8, R7, UR6, RZ, !PT ;  /* 0x0000000607087c46 */ /* 0x010fe4000f8001ff */
[----:B------:R-:W-:Y:S02]  /*0140*/  VIMNMX R7, PT, PT, R0, 0xff, PT ;  /* 0x000000ff00077848 */ /* 0x000fe40003fe0100 */
[----:B------:R-:W-:Y:S02]  /*0150*/  VIMNMX R9, PT, PT, R6, 0xff, PT ;  /* 0x000000ff06097848 */ /* 0x000fe40003fe0100 */
[----:B------:R-:W-:Y:S01]  /*0160*/  VIMNMX R11, PT, PT, R8, 0xff, PT ;  /* 0x000000ff080b7848 */ /* 0x000fe20003fe0100 */
[----:B------:R-:W-:Y:S04]  /*0170*/  STG.E.U8 desc[UR4][R4.64], R7 ;  /* 0x0000000704007986 */ /* 0x000fe8000c101104 */
[----:B------:R-:W-:Y:S04]  /*0180*/  STG.E.U8 desc[UR4][R4.64+0x1], R9 ;  /* 0x0000010904007986 */ /* 0x000fe8000c101104 */
[----:B------:R-:W-:Y:S01]  /*0190*/  STG.E.U8 desc[UR4][R4.64+0x2], R11 ;  /* 0x0000020b04007986 */ /* 0x000fe2000c101104 */
[----:B------:R-:W-:Y:S05]  /*01a0*/  EXIT ;  /* 0x000000000000794d */ /* 0x000fea0003800000 */
.L_x_38:
        /* <DEDUP_REMOVED lines=13> */
.L_x_44:


//--------------------- .nv.shared.reserved.0     --------------------------
	.section	.nv.shared.reserved.0,"aw",@nobits
	.weak		__nv_reservedSMEM_offset_0_alias
	.size		__nv_reservedSMEM_offset_0_alias, 0, 64
	.other		__nv_reservedSMEM_offset_0_alias,@"STO_CUDA_RESERVED_SHARED STV_DEFAULT"
__nv_reservedSMEM_offset_0_alias:
	.zero		0
	.zero		64


//--------------------- .nv.constant0._Z15colourInversionPhS_ii --------------------------
	.section	.nv.constant0._Z15colourInversionPhS_ii,"a",@progbits
	.sectionflags	@""
	.align	4
.nv.constant0._Z15colourInversionPhS_ii:
	.zero		920


//--------------------- .nv.constant0._Z12gaussianBlurPhS_iii --------------------------
	.section	.nv.constant0._Z12gaussianBlurPhS_iii,"a",@progbits
	.sectionflags	@""
	.align	4
.nv.constant0._Z12gaussianBlurPhS_iii:
	.zero		924


//--------------------- .nv.constant0._Z8contrastPhS_f --------------------------
	.section	.nv.constant0._Z8contrastPhS_f,"a",@progbits
	.sectionflags	@""
	.align	4
.nv.constant0._Z8contrastPhS_f:
	.zero		916


//--------------------- .nv.constant0._Z10brightnessPhS_i --------------------------
	.section	.nv.constant0._Z10brightnessPhS_i,"a",@progbits
	.sectionflags	@""
	.align	4
.nv.constant0._Z10brightnessPhS_i:
	.zero		916


//--------------------- SYMBOLS --------------------------

	.type		.nv.reservedSmem.offset0,@object
	.size		.nv.reservedSmem.offset0,0x4
